// auto-generated by cutlass_sweep.gemm — config: {"arch": "sm_100", "cluster_m": 1, "cluster_n": 1, "dtype": "e5m2", "dtype_b": "e5m2", "layout": "nt", "stages": 4, "tile_k": 64, "tile_m": 128, "tile_n": 64}
#include "cutlass/cutlass.h"
#include "cutlass/gemm/collective/collective_builder.hpp"
#include "cutlass/gemm/device/gemm_universal_adapter.h"
#include "cutlass/gemm/kernel/gemm_universal.hpp"
#include "cutlass/epilogue/collective/collective_builder.hpp"

using ElemA = cutlass::float_e5m2_t;
using ElemB = cutlass::float_e5m2_t;
using ElemCD = cutlass::float_e5m2_t;
using Acc  = float;
using TileShape    = cute::Shape<cute::_128, cute::_64, cute::_64>;
using ClusterShape = cute::Shape<cute::_1, cute::_1, cute::_1>;

using CollectiveEpilogue = typename cutlass::epilogue::collective::CollectiveBuilder<
    cutlass::arch::Sm100, cutlass::arch::OpClassTensorOp,
    TileShape, ClusterShape,
    cutlass::epilogue::collective::EpilogueTileAuto,
    Acc, Acc,
    ElemCD, cutlass::layout::RowMajor, 128 / cutlass::sizeof_bits<ElemCD>::value,
    ElemCD, cutlass::layout::RowMajor, 128 / cutlass::sizeof_bits<ElemCD>::value,
    cutlass::epilogue::collective::EpilogueScheduleAuto
  >::CollectiveOp;

using CollectiveMainloop = typename cutlass::gemm::collective::CollectiveBuilder<
    cutlass::arch::Sm100, cutlass::arch::OpClassTensorOp,
    ElemA, cutlass::layout::RowMajor, 128 / cutlass::sizeof_bits<ElemA>::value,
    ElemB, cutlass::layout::ColumnMajor, 128 / cutlass::sizeof_bits<ElemB>::value,
    Acc,
    TileShape, ClusterShape,
    cutlass::gemm::collective::StageCount<4>,
    cutlass::gemm::collective::KernelScheduleAuto
  >::CollectiveOp;

using GemmKernel = cutlass::gemm::kernel::GemmUniversal<
    cute::Shape<int,int,int,int>,
    CollectiveMainloop,
    CollectiveEpilogue
>;
using Gemm = cutlass::gemm::device::GemmUniversalAdapter<GemmKernel>;

// Force the device kernel symbol into the cubin without needing a host main.
auto* _anchor = &cutlass::device_kernel<GemmKernel>;


// ===== COMPILED SASS (sm_100a) =====

	.target	sm_100a

	.elftype	@"ET_EXEC"


//--------------------- .note.nv.tkinfo           --------------------------
	.section	.note.nv.tkinfo,"",@"SHT_NOTE"
	.sectionflags	@"SHF_NOTE_NV_TKINFO"
	.tkinfo
        /*0018*/ 	.word	0x00000002
        /*0030*/ 	.string	""
        /*0030*/ 	.string	"ptxas"
        /*0030*/ 	.string	"Cuda compilation tools, release 13.0, V13.0.88"
        /*0030*/ 	.string	"Build cuda_13.0.r13.0/compiler.36424714_0"
        /*0030*/ 	.string	"-arch sm_100a -m 64 "



//--------------------- .note.nv.cuinfo           --------------------------
	.section	.note.nv.cuinfo,"",@"SHT_NOTE"
	.sectionflags	@"SHF_NOTE_NV_CUINFO"
        /*0018*/ 	.short	0x0002
        /*001a*/ 	.short	0x0064
        /*001c*/ 	.short	0x0082
	.zero		2


//--------------------- .nv.info                  --------------------------
	.section	.nv.info,"",@"SHT_CUDA_INFO"
	.align	4


	//----- nvinfo : EIATTR_REGCOUNT
	.align		4
        /*0000*/ 	.byte	0x04, 0x2f
        /*0002*/ 	.short	(.L_19 - .L_18)
	.align		4
.L_18:
        /*0004*/ 	.word	index@(_ZN7cutlass13device_kernelINS_4gemm6kernel13GemmUniversalIN4cute5tupleIJiiiiEEENS1_10collective13CollectiveMmaINS1_35MainloopSm100TmaUmmaWarpSpecializedILi4ELi2ELi4ENS5_IJNS4_1CILi1EEESB_SB_EEEEENS5_IJNSA_ILi128EEENSA_ILi64EEESF_EEENS_12float_e5m2_tENS5_IJlSB_lEEESH_SI_NS4_8TiledMMAINS4_8MMA_AtomIJNS4_10MMA_TraitsINS4_19SM100_MMA_F8F6F4_SSEJSH_SH_fSE_SF_NS4_17integral_constantINS4_4UMMA5MajorELSP_0EEESQ_NSN_INSO_7ScaleInELSR_0EEESS_EEEEEENS4_6LayoutISC_NS5_IJNSA_ILi0EEESW_SW_EEEEENS5_IJNS4_10UnderscoreESZ_SZ_EEEEENS4_13SM90_TMA_LOADENS4_14ComposedLayoutINS4_7SwizzleILi2ELi4ELi3EEENS4_18smem_ptr_flag_bitsILi8EEENSV_INS5_IJNSA_ILi8EEESF_EEENS5_IJSF_SB_EEEEEEEvNS4_8identityES12_S1C_vS1D_EENS_8epilogue10collective18CollectiveEpilogueINS1F_23Sm100TmaWarpSpecializedILi1ELi1ELi64ELb0ELb0EEEJSG_NS5_IJNSV_ISE_SB_EENSV_ISF_SB_EEEEESH_SI_SH_SI_NS1F_6fusion15FusionCallbacksIS1J_NS1N_17LinearCombinationISH_fSH_fLNS_15FloatRoundStyleE2EEESG_S1M_JEEENS4_5SM1004TMEM4LOAD26SM100_TMEM_LOAD_32dp32b64xES12_S1C_NS4_39AutoVectorizingCopyWithAssumedAlignmentILi128EEENS4_14SM90_TMA_STOREES1C_S1Y_S1Y_EEEvvEEEEvNT_6ParamsE)
        /*0008*/ 	.word	0x000000c2


	//----- nvinfo : EIATTR_FRAME_SIZE
	.align		4
.L_19:
        /*000c*/ 	.byte	0x04, 0x11
        /*000e*/ 	.short	(.L_21 - .L_20)
	.align		4
.L_20:
        /*0010*/ 	.word	index@($__internal_2_$__cuda_sm10x_tcgen05_guardrail_trap_unallocated_columns_being_dealloced)
        /*0014*/ 	.word	0x00000000


	//----- nvinfo : EIATTR_FRAME_SIZE
	.align		4
.L_21:
        /*0018*/ 	.byte	0x04, 0x11
        /*001a*/ 	.short	(.L_23 - .L_22)
	.align		4
.L_22:
        /*001c*/ 	.word	index@($__internal_1_$__cuda_sm10x_tcgen05_guardrail_trap_phase_invalid_during_alloc)
        /*0020*/ 	.word	0x00000000


	//----- nvinfo : EIATTR_FRAME_SIZE
	.align		4
.L_23:
        /*0024*/ 	.byte	0x04, 0x11
        /*0026*/ 	.short	(.L_25 - .L_24)
	.align		4
.L_24:
        /*0028*/ 	.word	index@($__internal_0_$__cuda_sm10x_tcgen05_guardrail_trap_col_being_dealloced_not_returned_by_alloc)
        /*002c*/ 	.word	0x00000000


	//----- nvinfo : EIATTR_FRAME_SIZE
	.align		4
.L_25:
        /*0030*/ 	.byte	0x04, 0x11
        /*0032*/ 	.short	(.L_27 - .L_26)
	.align		4
.L_26:
        /*0034*/ 	.word	index@(_ZN7cutlass13device_kernelINS_4gemm6kernel13GemmUniversalIN4cute5tupleIJiiiiEEENS1_10collective13CollectiveMmaINS1_35MainloopSm100TmaUmmaWarpSpecializedILi4ELi2ELi4ENS5_IJNS4_1CILi1EEESB_SB_EEEEENS5_IJNSA_ILi128EEENSA_ILi64EEESF_EEENS_12float_e5m2_tENS5_IJlSB_lEEESH_SI_NS4_8TiledMMAINS4_8MMA_AtomIJNS4_10MMA_TraitsINS4_19SM100_MMA_F8F6F4_SSEJSH_SH_fSE_SF_NS4_17integral_constantINS4_4UMMA5MajorELSP_0EEESQ_NSN_INSO_7ScaleInELSR_0EEESS_EEEEEENS4_6LayoutISC_NS5_IJNSA_ILi0EEESW_SW_EEEEENS5_IJNS4_10UnderscoreESZ_SZ_EEEEENS4_13SM90_TMA_LOADENS4_14ComposedLayoutINS4_7SwizzleILi2ELi4ELi3EEENS4_18smem_ptr_flag_bitsILi8EEENSV_INS5_IJNSA_ILi8EEESF_EEENS5_IJSF_SB_EEEEEEEvNS4_8identityES12_S1C_vS1D_EENS_8epilogue10collective18CollectiveEpilogueINS1F_23Sm100TmaWarpSpecializedILi1ELi1ELi64ELb0ELb0EEEJSG_NS5_IJNSV_ISE_SB_EENSV_ISF_SB_EEEEESH_SI_SH_SI_NS1F_6fusion15FusionCallbacksIS1J_NS1N_17LinearCombinationISH_fSH_fLNS_15FloatRoundStyleE2EEESG_S1M_JEEENS4_5SM1004TMEM4LOAD26SM100_TMEM_LOAD_32dp32b64xES12_S1C_NS4_39AutoVectorizingCopyWithAssumedAlignmentILi128EEENS4_14SM90_TMA_STOREES1C_S1Y_S1Y_EEEvvEEEEvNT_6ParamsE)
        /*0038*/ 	.word	0x00000000


	//----- nvinfo : EIATTR_MIN_STACK_SIZE
	.align		4
.L_27:
        /*003c*/ 	.byte	0x04, 0x12
        /*003e*/ 	.short	(.L_29 - .L_28)
	.align		4
.L_28:
        /*0040*/ 	.word	index@(_ZN7cutlass13device_kernelINS_4gemm6kernel13GemmUniversalIN4cute5tupleIJiiiiEEENS1_10collective13CollectiveMmaINS1_35MainloopSm100TmaUmmaWarpSpecializedILi4ELi2ELi4ENS5_IJNS4_1CILi1EEESB_SB_EEEEENS5_IJNSA_ILi128EEENSA_ILi64EEESF_EEENS_12float_e5m2_tENS5_IJlSB_lEEESH_SI_NS4_8TiledMMAINS4_8MMA_AtomIJNS4_10MMA_TraitsINS4_19SM100_MMA_F8F6F4_SSEJSH_SH_fSE_SF_NS4_17integral_constantINS4_4UMMA5MajorELSP_0EEESQ_NSN_INSO_7ScaleInELSR_0EEESS_EEEEEENS4_6LayoutISC_NS5_IJNSA_ILi0EEESW_SW_EEEEENS5_IJNS4_10UnderscoreESZ_SZ_EEEEENS4_13SM90_TMA_LOADENS4_14ComposedLayoutINS4_7SwizzleILi2ELi4ELi3EEENS4_18smem_ptr_flag_bitsILi8EEENSV_INS5_IJNSA_ILi8EEESF_EEENS5_IJSF_SB_EEEEEEEvNS4_8identityES12_S1C_vS1D_EENS_8epilogue10collective18CollectiveEpilogueINS1F_23Sm100TmaWarpSpecializedILi1ELi1ELi64ELb0ELb0EEEJSG_NS5_IJNSV_ISE_SB_EENSV_ISF_SB_EEEEESH_SI_SH_SI_NS1F_6fusion15FusionCallbacksIS1J_NS1N_17LinearCombinationISH_fSH_fLNS_15FloatRoundStyleE2EEESG_S1M_JEEENS4_5SM1004TMEM4LOAD26SM100_TMEM_LOAD_32dp32b64xES12_S1C_NS4_39AutoVectorizingCopyWithAssumedAlignmentILi128EEENS4_14SM90_TMA_STOREES1C_S1Y_S1Y_EEEvvEEEEvNT_6ParamsE)
        /*0044*/ 	.word	0x00000000
.L_29:


//--------------------- .nv.compat                --------------------------
	.section	.nv.compat,"",@"SHT_CUDA_COMPAT_INFO"
	.align	4
        /*0000*/ 	.byte	0x02, 0x09, 0x01, 0x00, 0x02, 0x02, 0x02, 0x00, 0x02, 0x05, 0x05, 0x00, 0x03, 0x07, 0x01, 0x01
        /*0010*/ 	.byte	0x02, 0x03, 0x01, 0x00, 0x02, 0x06, 0x01, 0x00, 0x04, 0x0b, 0x08, 0x00, 0x09, 0x00, 0x00, 0x00
        /*0020*/ 	.byte	0x00, 0x00, 0x00, 0x00


//--------------------- .nv.info._ZN7cutlass13device_kernelINS_4gemm6kernel13GemmUniversalIN4cute5tupleIJiiiiEEENS1_10collective13CollectiveMmaINS1_35MainloopSm100TmaUmmaWarpSpecializedILi4ELi2ELi4ENS5_IJNS4_1CILi1EEESB_SB_EEEEENS5_IJNSA_ILi128EEENSA_ILi64EEESF_EEENS_12float_e5m2_tENS5_IJlSB_lEEESH_SI_NS4_8TiledMMAINS4_8MMA_AtomIJNS4_10MMA_TraitsINS4_19SM100_MMA_F8F6F4_SSEJSH_SH_fSE_SF_NS4_17integral_constantINS4_4UMMA5MajorELSP_0EEESQ_NSN_INSO_7ScaleInELSR_0EEESS_EEEEEENS4_6LayoutISC_NS5_IJNSA_ILi0EEESW_SW_EEEEENS5_IJNS4_10UnderscoreESZ_SZ_EEEEENS4_13SM90_TMA_LOADENS4_14ComposedLayoutINS4_7SwizzleILi2ELi4ELi3EEENS4_18smem_ptr_flag_bitsILi8EEENSV_INS5_IJNSA_ILi8EEESF_EEENS5_IJSF_SB_EEEEEEEvNS4_8identityES12_S1C_vS1D_EENS_8epilogue10collective18CollectiveEpilogueINS1F_23Sm100TmaWarpSpecializedILi1ELi1ELi64ELb0ELb0EEEJSG_NS5_IJNSV_ISE_SB_EENSV_ISF_SB_EEEEESH_SI_SH_SI_NS1F_6fusion15FusionCallbacksIS1J_NS1N_17LinearCombinationISH_fSH_fLNS_15FloatRoundStyleE2EEESG_S1M_JEEENS4_5SM1004TMEM4LOAD26SM100_TMEM_LOAD_32dp32b64xES12_S1C_NS4_39AutoVectorizingCopyWithAssumedAlignmentILi128EEENS4_14SM90_TMA_STOREES1C_S1Y_S1Y_EEEvvEEEEvNT_6ParamsE --------------------------
	.section	.nv.info._ZN7cutlass13device_kernelINS_4gemm6kernel13GemmUniversalIN4cute5tupleIJiiiiEEENS1_10collective13CollectiveMmaINS1_35MainloopSm100TmaUmmaWarpSpecializedILi4ELi2ELi4ENS5_IJNS4_1CILi1EEESB_SB_EEEEENS5_IJNSA_ILi128EEENSA_ILi64EEESF_EEENS_12float_e5m2_tENS5_IJlSB_lEEESH_SI_NS4_8TiledMMAINS4_8MMA_AtomIJNS4_10MMA_TraitsINS4_19SM100_MMA_F8F6F4_SSEJSH_SH_fSE_SF_NS4_17integral_constantINS4_4UMMA5MajorELSP_0EEESQ_NSN_INSO_7ScaleInELSR_0EEESS_EEEEEENS4_6LayoutISC_NS5_IJNSA_ILi0EEESW_SW_EEEEENS5_IJNS4_10UnderscoreESZ_SZ_EEEEENS4_13SM90_TMA_LOADENS4_14ComposedLayoutINS4_7SwizzleILi2ELi4ELi3EEENS4_18smem_ptr_flag_bitsILi8EEENSV_INS5_IJNSA_ILi8EEESF_EEENS5_IJSF_SB_EEEEEEEvNS4_8identityES12_S1C_vS1D_EENS_8epilogue10collective18CollectiveEpilogueINS1F_23Sm100TmaWarpSpecializedILi1ELi1ELi64ELb0ELb0EEEJSG_NS5_IJNSV_ISE_SB_EENSV_ISF_SB_EEEEESH_SI_SH_SI_NS1F_6fusion15FusionCallbacksIS1J_NS1N_17LinearCombinationISH_fSH_fLNS_15FloatRoundStyleE2EEESG_S1M_JEEENS4_5SM1004TMEM4LOAD26SM100_TMEM_LOAD_32dp32b64xES12_S1C_NS4_39AutoVectorizingCopyWithAssumedAlignmentILi128EEENS4_14SM90_TMA_STOREES1C_S1Y_S1Y_EEEvvEEEEvNT_6ParamsE,"",@"SHT_CUDA_INFO"
	.sectionflags	@""
	.align	4


	//----- nvinfo : EIATTR_CUDA_API_VERSION
	.align		4
        /*0000*/ 	.byte	0x04, 0x37
        /*0002*/ 	.short	(.L_31 - .L_30)
.L_30:
        /*0004*/ 	.word	0x00000082


	//----- nvinfo : EIATTR_KPARAM_INFO
	.align		4
.L_31:
        /*0008*/ 	.byte	0x04, 0x17
        /*000a*/ 	.short	(.L_33 - .L_32)
.L_32:
        /*000c*/ 	.word	0x00000000
        /*0010*/ 	.short	0x0000
        /*0012*/ 	.short	0x0000
        /*0014*/ 	.byte	0x00, 0xf0, 0x01, 0x20


	//----- nvinfo : EIATTR_AT_ENTRY_FRAGMENTS
	.align		4
.L_33:
        /*0018*/ 	.byte	0x04, 0x4f
        /*001a*/ 	.short	(.L_35 - .L_34)


	//   ....[0]....
.L_34:
        /*001c*/ 	.word	0x00000006


	//----- nvinfo : EIATTR_RESERVED_SMEM_USED
	.align		4
.L_35:
        /*0020*/ 	.byte	0x01, 0x41
	.zero		2


	//----- nvinfo : EIATTR_SPARSE_MMA_MASK
	.align		4
        /*0024*/ 	.byte	0x03, 0x50
        /*0026*/ 	.short	0x0000


	//----- nvinfo : EIATTR_TCGEN05_1CTA_USED
	.align		4
        /*0028*/ 	.byte	0x01, 0x51
	.zero		2


	//----- nvinfo : EIATTR_MAXREG_COUNT
	.align		4
        /*002c*/ 	.byte	0x03, 0x1b
        /*002e*/ 	.short	0x00ff


	//----- nvinfo : EIATTR_NUM_BARRIERS
	.align		4
        /*0030*/ 	.byte	0x02, 0x4c
        /*0032*/ 	.byte	0x07
	.zero		1


	//----- nvinfo : EIATTR_EXTERNS
	.align		4
        /*0034*/ 	.byte	0x04, 0x0f
        /*0036*/ 	.short	(.L_37 - .L_36)


	//   ....[0]....
	.align		4
.L_36:
        /*0038*/ 	.word	index@(__assertfail)


	//----- nvinfo : EIATTR_MERCURY_ISA_VERSION
	.align		4
.L_37:
        /*003c*/ 	.byte	0x03, 0x5f
        /*003e*/ 	.short	0x0101


	//----- nvinfo : EIATTR_INT_WARP_WIDE_INSTR_OFFSETS
	.align		4
        /*0040*/ 	.byte	0x04, 0x31
        /*0042*/ 	.short	(.L_39 - .L_38)


	//   ....[0]....
.L_38:
        /*0044*/ 	.word	0x00001d80


	//   ....[1]....
        /*0048*/ 	.word	0x000036f0


	//   ....[2]....
        /*004c*/ 	.word	0x00003710


	//   ....[3]....
        /*0050*/ 	.word	0x00003740


	//   ....[4]....
        /*0054*/ 	.word	0x00004150


	//   ....[5]....
        /*0058*/ 	.word	0x00004240


	//----- nvinfo : EIATTR_COOP_GROUP_MASK_REGIDS
	.align		4
.L_39:
        /*005c*/ 	.byte	0x04, 0x29
        /*005e*/ 	.short	(.L_41 - .L_40)


	//   ....[0]....
.L_40:
        /*0060*/ 	.word	0xffffffff


	//   ....[1]....
        /*0064*/ 	.word	0xffffffff


	//   ....[2]....
        /*0068*/ 	.word	0xffffffff


	//   ....[3]....
        /*006c*/ 	.word	0xffffffff


	//   ....[4]....
        /*0070*/ 	.word	0xffffffff


	//   ....[5]....
        /*0074*/ 	.word	0xffffffff


	//   ....[6]....
        /*0078*/ 	.word	0xffffffff


	//   ....[7]....
        /*007c*/ 	.word	0xffffffff


	//   ....[8]....
        /*0080*/ 	.word	0xffffffff


	//   ....[9]....
        /*0084*/ 	.word	0xffffffff


	//   ....[10]....
        /*0088*/ 	.word	0xffffffff


	//   ....[11]....
        /*008c*/ 	.word	0xffffffff


	//   ....[12]....
        /*0090*/ 	.word	0xffffffff


	//----- nvinfo : EIATTR_COOP_GROUP_INSTR_OFFSETS
	.align		4
.L_41:
        /*0094*/ 	.byte	0x04, 0x28
        /*0096*/ 	.short	(.L_43 - .L_42)


	//   ....[0]....
.L_42:
        /*0098*/ 	.word	0x00000090


	//   ....[1]....
        /*009c*/ 	.word	0x000004d0


	//   ....[2]....
        /*00a0*/ 	.word	0x00000640


	//   ....[3]....
        /*00a4*/ 	.word	0x00000780


	//   ....[4]....
        /*00a8*/ 	.word	0x00000880


	//   ....[5]....
        /*00ac*/ 	.word	0x000009f0


	//   ....[6]....
        /*00b0*/ 	.word	0x00000b90


	//   ....[7]....
        /*00b4*/ 	.word	0x00001c60


	//   ....[8]....
        /*00b8*/ 	.word	0x00002a40


	//   ....[9]....
        /*00bc*/ 	.word	0x00002c50


	//   ....[10]....
        /*00c0*/ 	.word	0x00002c80


	//   ....[11]....
        /*00c4*/ 	.word	0x000035d0


	//   ....[12]....
        /*00c8*/ 	.word	0x00003800


	//----- nvinfo : EIATTR_VRC_CTA_INIT_COUNT
	.align		4
.L_43:
        /*00cc*/ 	.byte	0x02, 0x4a
        /*00ce*/ 	.byte	0x80
	.zero		1


	//----- nvinfo : EIATTR_SYSCALL_OFFSETS
	.align		4
        /*00d0*/ 	.byte	0x04, 0x46
        /*00d2*/ 	.short	(.L_45 - .L_44)


	//   ....[0]....
.L_44:
        /*00d4*/ 	.word	0x00004c30


	//   ....[1]....
        /*00d8*/ 	.word	0x00004d70


	//   ....[2]....
        /*00dc*/ 	.word	0x00005510


	//----- nvinfo : EIATTR_MBARRIER_INSTR_OFFSETS
	.align		4
.L_45:
        /*00e0*/ 	.byte	0x04, 0x39
        /*00e2*/ 	.short	(.L_47 - .L_46)


	//   ....[0]....
.L_46:
        /*00e4*/ 	.word	0x000005b0
        /*00e8*/ 	.word	0x000000ff
        /*00ec*/ 	.word	0x00000000
        /*00f0*/ 	.short	0x0100
        /*00f2*/ 	.byte	0x05
	.zero		1


	//   ....[1]....
        /*00f4*/ 	.word	0x000005c0
        /*00f8*/ 	.word	0x000000ff
        /*00fc*/ 	.word	0x00000020
        /*0100*/ 	.short	0x0100
        /*0102*/ 	.byte	0x05
	.zero		1


	//   ....[2]....
        /*0104*/ 	.word	0x000005d0
        /*0108*/ 	.word	0x000000ff
        /*010c*/ 	.word	0x00000008
        /*0110*/ 	.short	0x0100
        /*0112*/ 	.byte	0x05
	.zero		1


	//   ....[3]....
        /*0114*/ 	.word	0x000005e0
        /*0118*/ 	.word	0x000000ff
        /*011c*/ 	.word	0x00000028
        /*0120*/ 	.short	0x0100
        /*0122*/ 	.byte	0x05
	.zero		1


	//   ....[4]....
        /*0124*/ 	.word	0x000005f0
        /*0128*/ 	.word	0x000000ff
        /*012c*/ 	.word	0x00000010
        /*0130*/ 	.short	0x0100
        /*0132*/ 	.byte	0x05
	.zero		1


	//   ....[5]....
        /*0134*/ 	.word	0x00000600
        /*0138*/ 	.word	0x000000ff
        /*013c*/ 	.word	0x00000030
        /*0140*/ 	.short	0x0100
        /*0142*/ 	.byte	0x05
	.zero		1


	//   ....[6]....
        /*0144*/ 	.word	0x00000610
        /*0148*/ 	.word	0x000000ff
        /*014c*/ 	.word	0x00000018
        /*0150*/ 	.short	0x0100
        /*0152*/ 	.byte	0x05
	.zero		1


	//   ....[7]....
        /*0154*/ 	.word	0x00000620
        /*0158*/ 	.word	0x000000ff
        /*015c*/ 	.word	0x00000038
        /*0160*/ 	.short	0x0100
        /*0162*/ 	.byte	0x05
	.zero		1


	//   ....[8]....
        /*0164*/ 	.word	0x00000750
        /*0168*/ 	.word	0x000000ff
        /*016c*/ 	.word	0x00000040
        /*0170*/ 	.short	0x0100
        /*0172*/ 	.byte	0x06
	.zero		1


	//   ....[9]....
        /*0174*/ 	.word	0x00000760
        /*0178*/ 	.word	0x000000ff
        /*017c*/ 	.word	0x00000048
        /*0180*/ 	.short	0x0100
        /*0182*/ 	.byte	0x06
	.zero		1


	//   ....[10]....
        /*0184*/ 	.word	0x00000850
        /*0188*/ 	.word	0x000000ff
        /*018c*/ 	.word	0x00000050
        /*0190*/ 	.short	0x0100
        /*0192*/ 	.byte	0x05
	.zero		1


	//   ....[11]....
        /*0194*/ 	.word	0x00000860
        /*0198*/ 	.word	0x000000ff
        /*019c*/ 	.word	0x00000058
        /*01a0*/ 	.short	0x0100
        /*01a2*/ 	.byte	0x05
	.zero		1


	//   ....[12]....
        /*01a4*/ 	.word	0x000009a0
        /*01a8*/ 	.word	0x000000ff
        /*01ac*/ 	.word	0x00000060
        /*01b0*/ 	.short	0x0100
        /*01b2*/ 	.byte	0x05
	.zero		1


	//   ....[13]....
        /*01b4*/ 	.word	0x000009b0
        /*01b8*/ 	.word	0x000000ff
        /*01bc*/ 	.word	0x00000070
        /*01c0*/ 	.short	0x0100
        /*01c2*/ 	.byte	0x05
	.zero		1


	//   ....[14]....
        /*01c4*/ 	.word	0x000009c0
        /*01c8*/ 	.word	0x000000ff
        /*01cc*/ 	.word	0x00000068
        /*01d0*/ 	.short	0x0100
        /*01d2*/ 	.byte	0x05
	.zero		1


	//   ....[15]....
        /*01d4*/ 	.word	0x000009d0
        /*01d8*/ 	.word	0x000000ff
        /*01dc*/ 	.word	0x00000078
        /*01e0*/ 	.short	0x0100
        /*01e2*/ 	.byte	0x05
	.zero		1


	//   ....[16]....
        /*01e4*/ 	.word	0x00000b00
        /*01e8*/ 	.word	0x000000ff
        /*01ec*/ 	.word	0x00000080
        /*01f0*/ 	.short	0x0100
        /*01f2*/ 	.byte	0x06
	.zero		1


	//   ....[17]....
        /*01f4*/ 	.word	0x00000b10
        /*01f8*/ 	.word	0x000000ff
        /*01fc*/ 	.word	0x000000a0
        /*0200*/ 	.short	0x0100
        /*0202*/ 	.byte	0x06
	.zero		1


	//   ....[18]....
        /*0204*/ 	.word	0x00000b20
        /*0208*/ 	.word	0x000000ff
        /*020c*/ 	.word	0x00000088
        /*0210*/ 	.short	0x0100
        /*0212*/ 	.byte	0x06
	.zero		1


	//   ....[19]....
        /*0214*/ 	.word	0x00000b30
        /*0218*/ 	.word	0x000000ff
        /*021c*/ 	.word	0x000000a8
        /*0220*/ 	.short	0x0100
        /*0222*/ 	.byte	0x06
	.zero		1


	//   ....[20]....
        /*0224*/ 	.word	0x00000b40
        /*0228*/ 	.word	0x000000ff
        /*022c*/ 	.word	0x00000090
        /*0230*/ 	.short	0x0100
        /*0232*/ 	.byte	0x06
	.zero		1


	//   ....[21]....
        /*0234*/ 	.word	0x00000b50
        /*0238*/ 	.word	0x000000ff
        /*023c*/ 	.word	0x000000b0
        /*0240*/ 	.short	0x0100
        /*0242*/ 	.byte	0x06
	.zero		1


	//   ....[22]....
        /*0244*/ 	.word	0x00000b60
        /*0248*/ 	.word	0x000000ff
        /*024c*/ 	.word	0x00000098
        /*0250*/ 	.short	0x0100
        /*0252*/ 	.byte	0x06
	.zero		1


	//   ....[23]....
        /*0254*/ 	.word	0x00000b70
        /*0258*/ 	.word	0x000000ff
        /*025c*/ 	.word	0x000000b8
        /*0260*/ 	.short	0x0100
        /*0262*/ 	.byte	0x06
	.zero		1


	//   ....[24]....
        /*0264*/ 	.word	0x00000c60
        /*0268*/ 	.word	0x000000ff
        /*026c*/ 	.word	0x000000c0
        /*0270*/ 	.short	0x0100
        /*0272*/ 	.byte	0x05
	.zero		1


	//   ....[25]....
        /*0274*/ 	.word	0x00000c70
        /*0278*/ 	.word	0x000000ff
        /*027c*/ 	.word	0x000000d0
        /*0280*/ 	.short	0x0100
        /*0282*/ 	.byte	0x05
	.zero		1


	//   ....[26]....
        /*0284*/ 	.word	0x00000c80
        /*0288*/ 	.word	0x000000ff
        /*028c*/ 	.word	0x000000c8
        /*0290*/ 	.short	0x0100
        /*0292*/ 	.byte	0x05
	.zero		1


	//   ....[27]....
        /*0294*/ 	.word	0x00000c90
        /*0298*/ 	.word	0x000000ff
        /*029c*/ 	.word	0x000000d8
        /*02a0*/ 	.short	0x0100
        /*02a2*/ 	.byte	0x05
	.zero		1


	//   ....[28]....
        /*02a4*/ 	.word	0x00001560
        /*02a8*/ 	.word	0x00000003
        /*02ac*/ 	.word	0x000000d0
        /*02b0*/ 	.short	0x010a
        /*02b2*/ 	.byte	0xff
	.zero		1


	//   ....[29]....
        /*02b4*/ 	.word	0x00001590
        /*02b8*/ 	.word	0x00000003
        /*02bc*/ 	.word	0x000000c0
        /*02c0*/ 	.short	0x0101
        /*02c2*/ 	.byte	0xff
	.zero		1


	//   ....[30]....
        /*02c4*/ 	.word	0x00001660
        /*02c8*/ 	.word	0x000000ff
        /*02cc*/ 	.word	0x00000020
        /*02d0*/ 	.short	0x010a
        /*02d2*/ 	.byte	0x08
	.zero		1


	//   ....[31]....
        /*02d4*/ 	.word	0x00001700
        /*02d8*/ 	.word	0x000000ff
        /*02dc*/ 	.word	0x00000020
        /*02e0*/ 	.short	0x010a
        /*02e2*/ 	.byte	0x21
	.zero		1


	//   ....[32]....
        /*02e4*/ 	.word	0x00001850
        /*02e8*/ 	.word	0x000000ff
        /*02ec*/ 	.word	0x00000020
        /*02f0*/ 	.short	0x010a
        /*02f2*/ 	.byte	0x08
	.zero		1


	//   ....[33]....
        /*02f4*/ 	.word	0x00001960
        /*02f8*/ 	.word	0x000000ff
        /*02fc*/ 	.word	0x00000058
        /*0300*/ 	.short	0x0101
        /*0302*/ 	.byte	0x04
	.zero		1


	//   ....[34]....
        /*0304*/ 	.word	0x00001980
        /*0308*/ 	.word	0x000000ff
        /*030c*/ 	.word	0x00000020
        /*0310*/ 	.short	0x010a
        /*0312*/ 	.byte	0x08
	.zero		1


	//   ....[35]....
        /*0314*/ 	.word	0x00001a00
        /*0318*/ 	.word	0x000000ff
        /*031c*/ 	.word	0x00000020
        /*0320*/ 	.short	0x010a
        /*0322*/ 	.byte	0x11
	.zero		1


	//   ....[36]....
        /*0324*/ 	.word	0x00001b50
        /*0328*/ 	.word	0x000000ff
        /*032c*/ 	.word	0x00000020
        /*0330*/ 	.short	0x010a
        /*0332*/ 	.byte	0x08
	.zero		1


	//   ....[37]....
        /*0334*/ 	.word	0x00001c90
        /*0338*/ 	.word	0x00000002
        /*033c*/ 	.word	0x00000060
        /*0340*/ 	.short	0x010a
        /*0342*/ 	.byte	0xff
	.zero		1


	//   ....[38]....
        /*0344*/ 	.word	0x00001d50
        /*0348*/ 	.word	0x00000002
        /*034c*/ 	.word	0x00000000
        /*0350*/ 	.short	0x0101
        /*0352*/ 	.byte	0xff
	.zero		1


	//   ....[39]....
        /*0354*/ 	.word	0x000022b0
        /*0358*/ 	.word	0x000000ff
        /*035c*/ 	.word	0x00000000
        /*0360*/ 	.short	0x010a
        /*0362*/ 	.byte	0x05
	.zero		1


	//   ....[40]....
        /*0364*/ 	.word	0x00002340
        /*0368*/ 	.word	0x000000ff
        /*036c*/ 	.word	0x00000000
        /*0370*/ 	.short	0x010a
        /*0372*/ 	.byte	0x05
	.zero		1


	//   ....[41]....
        /*0374*/ 	.word	0x000023d0
        /*0378*/ 	.word	0x000000ff
        /*037c*/ 	.word	0x00000000
        /*0380*/ 	.short	0x010a
        /*0382*/ 	.byte	0x05
	.zero		1


	//   ....[42]....
        /*0384*/ 	.word	0x00002470
        /*0388*/ 	.word	0x00000000
        /*038c*/ 	.word	0x00000000
        /*0390*/ 	.short	0x010a
        /*0392*/ 	.byte	0xff
	.zero		1


	//   ....[43]....
        /*0394*/ 	.word	0x00002590
        /*0398*/ 	.word	0x00000000
        /*039c*/ 	.word	0x000000c0
        /*03a0*/ 	.short	0x010a
        /*03a2*/ 	.byte	0xff
	.zero		1


	//   ....[44]....
        /*03a4*/ 	.word	0x000025f0
        /*03a8*/ 	.word	0x00000004
        /*03ac*/ 	.word	0x00000000
        /*03b0*/ 	.short	0x0101
        /*03b2*/ 	.byte	0xff
	.zero		1


	//   ....[45]....
        /*03b4*/ 	.word	0x00002610
        /*03b8*/ 	.word	0x000000ff
        /*03bc*/ 	.word	0x00000070
        /*03c0*/ 	.short	0x010a
        /*03c2*/ 	.byte	0x05
	.zero		1


	//   ....[46]....
        /*03c4*/ 	.word	0x00002730
        /*03c8*/ 	.word	0x00000000
        /*03cc*/ 	.word	0x00000060
        /*03d0*/ 	.short	0x010a
        /*03d2*/ 	.byte	0xff
	.zero		1


	//   ....[47]....
        /*03d4*/ 	.word	0x00002840
        /*03d8*/ 	.word	0x00000000
        /*03dc*/ 	.word	0x00000000
        /*03e0*/ 	.short	0x0101
        /*03e2*/ 	.byte	0xff
	.zero		1


	//   ....[48]....
        /*03e4*/ 	.word	0x000028d0
        /*03e8*/ 	.word	0x000000ff
        /*03ec*/ 	.word	0x00000070
        /*03f0*/ 	.short	0x0106
        /*03f2*/ 	.byte	0x05
	.zero		1


	//   ....[49]....
        /*03f4*/ 	.word	0x000028f0
        /*03f8*/ 	.word	0x000000ff
        /*03fc*/ 	.word	0x00000070
        /*0400*/ 	.short	0x010a
        /*0402*/ 	.byte	0x05
	.zero		1


	//   ....[50]....
        /*0404*/ 	.word	0x00002980
        /*0408*/ 	.word	0x000000ff
        /*040c*/ 	.word	0x00000070
        /*0410*/ 	.short	0x0106
        /*0412*/ 	.byte	0x04
	.zero		1


	//   ....[51]....
        /*0414*/ 	.word	0x000029c0
        /*0418*/ 	.word	0x00000000
        /*041c*/ 	.word	0x00000070
        /*0420*/ 	.short	0x010a
        /*0422*/ 	.byte	0xff
	.zero		1


	//   ....[52]....
        /*0424*/ 	.word	0x00002ec0
        /*0428*/ 	.word	0x00000000
        /*042c*/ 	.word	0x00000060
        /*0430*/ 	.short	0x010a
        /*0432*/ 	.byte	0xff
	.zero		1


	//   ....[53]....
        /*0434*/ 	.word	0x00002fd0
        /*0438*/ 	.word	0x00000003
        /*043c*/ 	.word	0x00000000
        /*0440*/ 	.short	0x0101
        /*0442*/ 	.byte	0xff
	.zero		1


	//   ....[54]....
        /*0444*/ 	.word	0x00002fe0
        /*0448*/ 	.word	0x000000ff
        /*044c*/ 	.word	0x00000000
        /*0450*/ 	.short	0x010a
        /*0452*/ 	.byte	0x04
	.zero		1


	//   ....[55]....
        /*0454*/ 	.word	0x00003000
        /*0458*/ 	.word	0x000000ff
        /*045c*/ 	.word	0x000000a0
        /*0460*/ 	.short	0x010a
        /*0462*/ 	.byte	0x08
	.zero		1


	//   ....[56]....
        /*0464*/ 	.word	0x000030d0
        /*0468*/ 	.word	0x000000ff
        /*046c*/ 	.word	0x00000000
        /*0470*/ 	.short	0x010a
        /*0472*/ 	.byte	0x07
	.zero		1


	//   ....[57]....
        /*0474*/ 	.word	0x00003210
        /*0478*/ 	.word	0x000000ff
        /*047c*/ 	.word	0x00000000
        /*0480*/ 	.short	0x010a
        /*0482*/ 	.byte	0x04
	.zero		1


	//   ....[58]....
        /*0484*/ 	.word	0x00003400
        /*0488*/ 	.word	0x000000ff
        /*048c*/ 	.word	0x00000000
        /*0490*/ 	.short	0x010a
        /*0492*/ 	.byte	0x05
	.zero		1


	//   ....[59]....
        /*0494*/ 	.word	0x00003490
        /*0498*/ 	.word	0x000000ff
        /*049c*/ 	.word	0x00000000
        /*04a0*/ 	.short	0x010a
        /*04a2*/ 	.byte	0x05
	.zero		1


	//   ....[60]....
        /*04a4*/ 	.word	0x00003520
        /*04a8*/ 	.word	0x000000ff
        /*04ac*/ 	.word	0x00000000
        /*04b0*/ 	.short	0x010a
        /*04b2*/ 	.byte	0x05
	.zero		1


	//   ....[61]....
        /*04b4*/ 	.word	0x000035b0
        /*04b8*/ 	.word	0x000000ff
        /*04bc*/ 	.word	0x00000000
        /*04c0*/ 	.short	0x010a
        /*04c2*/ 	.byte	0x07
	.zero		1


	//   ....[62]....
        /*04c4*/ 	.word	0x000039f0
        /*04c8*/ 	.word	0x00000000
        /*04cc*/ 	.word	0x00000060
        /*04d0*/ 	.short	0x010a
        /*04d2*/ 	.byte	0xff
	.zero		1


	//   ....[63]....
        /*04d4*/ 	.word	0x00003ae0
        /*04d8*/ 	.word	0x00000000
        /*04dc*/ 	.word	0x00000000
        /*04e0*/ 	.short	0x0101
        /*04e2*/ 	.byte	0xff
	.zero		1


	//   ....[64]....
        /*04e4*/ 	.word	0x00003e00
        /*04e8*/ 	.word	0x000000ff
        /*04ec*/ 	.word	0x00000058
        /*04f0*/ 	.short	0x010a
        /*04f2*/ 	.byte	0x06
	.zero		1


	//   ....[65]....
        /*04f4*/ 	.word	0x00003f80
        /*04f8*/ 	.word	0x000000ff
        /*04fc*/ 	.word	0x00000048
        /*0500*/ 	.short	0x010a
        /*0502*/ 	.byte	0x06
	.zero		1


	//   ....[66]....
        /*0504*/ 	.word	0x000042b0
        /*0508*/ 	.word	0x000000ff
        /*050c*/ 	.word	0x00000040
        /*0510*/ 	.short	0x010b
        /*0512*/ 	.byte	0x06
	.zero		1


	//   ....[67]....
        /*0514*/ 	.word	0x000042d0
        /*0518*/ 	.word	0x000000ff
        /*051c*/ 	.word	0x00000000
        /*0520*/ 	.short	0x0101
        /*0522*/ 	.byte	0x25
	.zero		1


	//   ....[68]....
        /*0524*/ 	.word	0x00004310
        /*0528*/ 	.word	0x00000000
        /*052c*/ 	.word	0x00000048
        /*0530*/ 	.short	0x010a
        /*0532*/ 	.byte	0xff
	.zero		1


	//   ....[69]....
        /*0534*/ 	.word	0x00004640
        /*0538*/ 	.word	0x00000000
        /*053c*/ 	.word	0x00000060
        /*0540*/ 	.short	0x010a
        /*0542*/ 	.byte	0xff
	.zero		1


	//   ....[70]....
        /*0544*/ 	.word	0x00004750
        /*0548*/ 	.word	0x00000000
        /*054c*/ 	.word	0x00000000
        /*0550*/ 	.short	0x0101
        /*0552*/ 	.byte	0xff
	.zero		1


	//   ....[71]....
        /*0554*/ 	.word	0x000050f0
        /*0558*/ 	.word	0x000000ff
        /*055c*/ 	.word	0x00000040
        /*0560*/ 	.short	0x010a
        /*0562*/ 	.byte	0x2b
	.zero		1


	//   ....[72]....
        /*0564*/ 	.word	0x00005100
        /*0568*/ 	.word	0x0000009c
        /*056c*/ 	.word	0x00000080
        /*0570*/ 	.short	0x010a
        /*0572*/ 	.byte	0xff
	.zero		1


	//   ....[73]....
        /*0574*/ 	.word	0x00005290
        /*0578*/ 	.word	0x000000ff
        /*057c*/ 	.word	0x00000040
        /*0580*/ 	.short	0x010a
        /*0582*/ 	.byte	0x2b
	.zero		1


	//   ....[74]....
        /*0584*/ 	.word	0x00005390
        /*0588*/ 	.word	0x000000ff
        /*058c*/ 	.word	0x00000000
        /*0590*/ 	.short	0x0101
        /*0592*/ 	.byte	0x04
	.zero		1


	//   ....[75]....
        /*0594*/ 	.word	0x000053f0
        /*0598*/ 	.word	0x0000009c
        /*059c*/ 	.word	0x00000080
        /*05a0*/ 	.short	0x010a
        /*05a2*/ 	.byte	0xff
	.zero		1


	//   ....[76]....
        /*05a4*/ 	.word	0x000057b0
        /*05a8*/ 	.word	0x000000ff
        /*05ac*/ 	.word	0x00000000
        /*05b0*/ 	.short	0x0101
        /*05b2*/ 	.byte	0x05
	.zero		1


	//   ....[77]....
        /*05b4*/ 	.word	0x00006860
        /*05b8*/ 	.word	0x00000003
        /*05bc*/ 	.word	0x000000d0
        /*05c0*/ 	.short	0x010a
        /*05c2*/ 	.byte	0xff
	.zero		1


	//   ....[78]....
        /*05c4*/ 	.word	0x000068c0
        /*05c8*/ 	.word	0x00000002
        /*05cc*/ 	.word	0x00000020
        /*05d0*/ 	.short	0x010a
        /*05d2*/ 	.byte	0xff
	.zero		1


	//   ....[79]....
        /*05d4*/ 	.word	0x00006920
        /*05d8*/ 	.word	0x00000002
        /*05dc*/ 	.word	0x00000020
        /*05e0*/ 	.short	0x010a
        /*05e2*/ 	.byte	0xff
	.zero		1


	//   ....[80]....
        /*05e4*/ 	.word	0x00006970
        /*05e8*/ 	.word	0x00000002
        /*05ec*/ 	.word	0x00000060
        /*05f0*/ 	.short	0x010a
        /*05f2*/ 	.byte	0xff
	.zero		1


	//   ....[81]....
        /*05f4*/ 	.word	0x000069d0
        /*05f8*/ 	.word	0x00000000
        /*05fc*/ 	.word	0x00000000
        /*0600*/ 	.short	0x010a
        /*0602*/ 	.byte	0xff
	.zero		1


	//   ....[82]....
        /*0604*/ 	.word	0x00006a30
        /*0608*/ 	.word	0x00000000
        /*060c*/ 	.word	0x00000000
        /*0610*/ 	.short	0x010a
        /*0612*/ 	.byte	0xff
	.zero		1


	//   ....[83]....
        /*0614*/ 	.word	0x00006a90
        /*0618*/ 	.word	0x00000000
        /*061c*/ 	.word	0x00000000
        /*0620*/ 	.short	0x010a
        /*0622*/ 	.byte	0xff
	.zero		1


	//   ....[84]....
        /*0624*/ 	.word	0x00006ae0
        /*0628*/ 	.word	0x00000000
        /*062c*/ 	.word	0x000000c0
        /*0630*/ 	.short	0x010a
        /*0632*/ 	.byte	0xff
	.zero		1


	//   ....[85]....
        /*0634*/ 	.word	0x00006b40
        /*0638*/ 	.word	0x00000000
        /*063c*/ 	.word	0x00000070
        /*0640*/ 	.short	0x010a
        /*0642*/ 	.byte	0xff
	.zero		1


	//   ....[86]....
        /*0644*/ 	.word	0x00006b90
        /*0648*/ 	.word	0x00000000
        /*064c*/ 	.word	0x00000060
        /*0650*/ 	.short	0x010a
        /*0652*/ 	.byte	0xff
	.zero		1


	//   ....[87]....
        /*0654*/ 	.word	0x00006bf0
        /*0658*/ 	.word	0x00000000
        /*065c*/ 	.word	0x00000070
        /*0660*/ 	.short	0x010a
        /*0662*/ 	.byte	0xff
	.zero		1


	//   ....[88]....
        /*0664*/ 	.word	0x00006c40
        /*0668*/ 	.word	0x00000000
        /*066c*/ 	.word	0x00000060
        /*0670*/ 	.short	0x010a
        /*0672*/ 	.byte	0xff
	.zero		1


	//   ....[89]....
        /*0674*/ 	.word	0x00006ca0
        /*0678*/ 	.word	0x00000003
        /*067c*/ 	.word	0x000000a0
        /*0680*/ 	.short	0x010a
        /*0682*/ 	.byte	0xff
	.zero		1


	//   ....[90]....
        /*0684*/ 	.word	0x00006d00
        /*0688*/ 	.word	0x00000000
        /*068c*/ 	.word	0x00000000
        /*0690*/ 	.short	0x010a
        /*0692*/ 	.byte	0xff
	.zero		1


	//   ....[91]....
        /*0694*/ 	.word	0x00006d60
        /*0698*/ 	.word	0x00000000
        /*069c*/ 	.word	0x00000000
        /*06a0*/ 	.short	0x010a
        /*06a2*/ 	.byte	0xff
	.zero		1


	//   ....[92]....
        /*06a4*/ 	.word	0x00006dc0
        /*06a8*/ 	.word	0x00000000
        /*06ac*/ 	.word	0x00000000
        /*06b0*/ 	.short	0x010a
        /*06b2*/ 	.byte	0xff
	.zero		1


	//   ....[93]....
        /*06b4*/ 	.word	0x00006e20
        /*06b8*/ 	.word	0x00000000
        /*06bc*/ 	.word	0x00000000
        /*06c0*/ 	.short	0x010a
        /*06c2*/ 	.byte	0xff
	.zero		1


	//   ....[94]....
        /*06c4*/ 	.word	0x00006e80
        /*06c8*/ 	.word	0x00000000
        /*06cc*/ 	.word	0x00000000
        /*06d0*/ 	.short	0x010a
        /*06d2*/ 	.byte	0xff
	.zero		1


	//   ....[95]....
        /*06d4*/ 	.word	0x00006ed0
        /*06d8*/ 	.word	0x00000000
        /*06dc*/ 	.word	0x00000060
        /*06e0*/ 	.short	0x010a
        /*06e2*/ 	.byte	0xff
	.zero		1


	//   ....[96]....
        /*06e4*/ 	.word	0x00006f30
        /*06e8*/ 	.word	0x00000000
        /*06ec*/ 	.word	0x00000058
        /*06f0*/ 	.short	0x010a
        /*06f2*/ 	.byte	0xff
	.zero		1


	//   ....[97]....
        /*06f4*/ 	.word	0x00006f90
        /*06f8*/ 	.word	0x00000003
        /*06fc*/ 	.word	0x00000048
        /*0700*/ 	.short	0x010a
        /*0702*/ 	.byte	0xff
	.zero		1


	//   ....[98]....
        /*0704*/ 	.word	0x00006fe0
        /*0708*/ 	.word	0x00000000
        /*070c*/ 	.word	0x00000060
        /*0710*/ 	.short	0x010a
        /*0712*/ 	.byte	0xff
	.zero		1


	//   ....[99]....
        /*0714*/ 	.word	0x00007040
        /*0718*/ 	.word	0x00000000
        /*071c*/ 	.word	0x00000040
        /*0720*/ 	.short	0x010a
        /*0722*/ 	.byte	0xff
	.zero		1


	//   ....[100]....
        /*0724*/ 	.word	0x00007090
        /*0728*/ 	.word	0x0000009c
        /*072c*/ 	.word	0x00000080
        /*0730*/ 	.short	0x010a
        /*0732*/ 	.byte	0xff
	.zero		1


	//----- nvinfo : EIATTR_NUM_MBARRIERS
	.align		4
.L_47:
        /*0734*/ 	.byte	0x03, 0x38
        /*0736*/ 	.short	0x001c


	//----- nvinfo : EIATTR_EXIT_INSTR_OFFSETS
	.align		4
        /*0738*/ 	.byte	0x04, 0x1c
        /*073a*/ 	.short	(.L_49 - .L_48)


	//   ....[0]....
.L_48:
        /*073c*/ 	.word	0x000024a0


	//   ....[1]....
        /*0740*/ 	.word	0x00002990


	//   ....[2]....
        /*0744*/ 	.word	0x000029f0


	//   ....[3]....
        /*0748*/ 	.word	0x00003810


	//   ....[4]....
        /*074c*/ 	.word	0x00004340


	//   ....[5]....
        /*0750*/ 	.word	0x00004380


	//   ....[6]....
        /*0754*/ 	.word	0x00006850


	//----- nvinfo : EIATTR_MAX_THREADS
	.align		4
.L_49:
        /*0758*/ 	.byte	0x04, 0x05
        /*075a*/ 	.short	(.L_51 - .L_50)
.L_50:
        /*075c*/ 	.word	0x00000100
        /*0760*/ 	.word	0x00000001
        /*0764*/ 	.word	0x00000001


	//----- nvinfo : EIATTR_CRS_STACK_SIZE
	.align		4
.L_51:
        /*0768*/ 	.byte	0x04, 0x1e
        /*076a*/ 	.short	(.L_53 - .L_52)
.L_52:
        /*076c*/ 	.word	0x00000000


	//----- nvinfo : EIATTR_CBANK_PARAM_SIZE
	.align		4
.L_53:
        /*0770*/ 	.byte	0x03, 0x19
        /*0772*/ 	.short	0x0800


	//----- nvinfo : EIATTR_PARAM_CBANK
	.align		4
        /*0774*/ 	.byte	0x04, 0x0a
        /*0776*/ 	.short	(.L_55 - .L_54)
	.align		4
.L_54:
        /*0778*/ 	.word	index@(.nv.constant0._ZN7cutlass13device_kernelINS_4gemm6kernel13GemmUniversalIN4cute5tupleIJiiiiEEENS1_10collective13CollectiveMmaINS1_35MainloopSm100TmaUmmaWarpSpecializedILi4ELi2ELi4ENS5_IJNS4_1CILi1EEESB_SB_EEEEENS5_IJNSA_ILi128EEENSA_ILi64EEESF_EEENS_12float_e5m2_tENS5_IJlSB_lEEESH_SI_NS4_8TiledMMAINS4_8MMA_AtomIJNS4_10MMA_TraitsINS4_19SM100_MMA_F8F6F4_SSEJSH_SH_fSE_SF_NS4_17integral_constantINS4_4UMMA5MajorELSP_0EEESQ_NSN_INSO_7ScaleInELSR_0EEESS_EEEEEENS4_6LayoutISC_NS5_IJNSA_ILi0EEESW_SW_EEEEENS5_IJNS4_10UnderscoreESZ_SZ_EEEEENS4_13SM90_TMA_LOADENS4_14ComposedLayoutINS4_7SwizzleILi2ELi4ELi3EEENS4_18smem_ptr_flag_bitsILi8EEENSV_INS5_IJNSA_ILi8EEESF_EEENS5_IJSF_SB_EEEEEEEvNS4_8identityES12_S1C_vS1D_EENS_8epilogue10collective18CollectiveEpilogueINS1F_23Sm100TmaWarpSpecializedILi1ELi1ELi64ELb0ELb0EEEJSG_NS5_IJNSV_ISE_SB_EENSV_ISF_SB_EEEEESH_SI_SH_SI_NS1F_6fusion15FusionCallbacksIS1J_NS1N_17LinearCombinationISH_fSH_fLNS_15FloatRoundStyleE2EEESG_S1M_JEEENS4_5SM1004TMEM4LOAD26SM100_TMEM_LOAD_32dp32b64xES12_S1C_NS4_39AutoVectorizingCopyWithAssumedAlignmentILi128EEENS4_14SM90_TMA_STOREES1C_S1Y_S1Y_EEEvvEEEEvNT_6ParamsE)
        /*077c*/ 	.short	0x0380
        /*077e*/ 	.short	0x0800


	//----- nvinfo : EIATTR_SW_WAR
	.align		4
.L_55:
        /*0780*/ 	.byte	0x04, 0x36
        /*0782*/ 	.short	(.L_57 - .L_56)
.L_56:
        /*0784*/ 	.word	0x00000008
.L_57:


//--------------------- .nv.callgraph             --------------------------
	.section	.nv.callgraph,"",@"SHT_CUDA_CALLGRAPH"
	.align	4
	.sectionentsize	8
	.align		4
        /*0000*/ 	.word	0x00000000
	.align		4
        /*0004*/ 	.word	0xffffffff
	.align		4
        /*0008*/ 	.word	index@(_ZN7cutlass13device_kernelINS_4gemm6kernel13GemmUniversalIN4cute5tupleIJiiiiEEENS1_10collective13CollectiveMmaINS1_35MainloopSm100TmaUmmaWarpSpecializedILi4ELi2ELi4ENS5_IJNS4_1CILi1EEESB_SB_EEEEENS5_IJNSA_ILi128EEENSA_ILi64EEESF_EEENS_12float_e5m2_tENS5_IJlSB_lEEESH_SI_NS4_8TiledMMAINS4_8MMA_AtomIJNS4_10MMA_TraitsINS4_19SM100_MMA_F8F6F4_SSEJSH_SH_fSE_SF_NS4_17integral_constantINS4_4UMMA5MajorELSP_0EEESQ_NSN_INSO_7ScaleInELSR_0EEESS_EEEEEENS4_6LayoutISC_NS5_IJNSA_ILi0EEESW_SW_EEEEENS5_IJNS4_10UnderscoreESZ_SZ_EEEEENS4_13SM90_TMA_LOADENS4_14ComposedLayoutINS4_7SwizzleILi2ELi4ELi3EEENS4_18smem_ptr_flag_bitsILi8EEENSV_INS5_IJNSA_ILi8EEESF_EEENS5_IJSF_SB_EEEEEEEvNS4_8identityES12_S1C_vS1D_EENS_8epilogue10collective18CollectiveEpilogueINS1F_23Sm100TmaWarpSpecializedILi1ELi1ELi64ELb0ELb0EEEJSG_NS5_IJNSV_ISE_SB_EENSV_ISF_SB_EEEEESH_SI_SH_SI_NS1F_6fusion15FusionCallbacksIS1J_NS1N_17LinearCombinationISH_fSH_fLNS_15FloatRoundStyleE2EEESG_S1M_JEEENS4_5SM1004TMEM4LOAD26SM100_TMEM_LOAD_32dp32b64xES12_S1C_NS4_39AutoVectorizingCopyWithAssumedAlignmentILi128EEENS4_14SM90_TMA_STOREES1C_S1Y_S1Y_EEEvvEEEEvNT_6ParamsE)
	.align		4
        /*000c*/ 	.word	index@(__assertfail)
	.align		4
        /*0010*/ 	.word	0x00000000
	.align		4
        /*0014*/ 	.word	0xfffffffe
	.align		4
        /*0018*/ 	.word	0x00000000
	.align		4
        /*001c*/ 	.word	0xfffffffd
	.align		4
        /*0020*/ 	.word	0x00000000
	.align		4
        /*0024*/ 	.word	0xfffffffc


//--------------------- .nv.constant4             --------------------------
	.section	.nv.constant4,"a",@progbits
	.align	8
	.align		8
.nv.constant4:
        /*0000*/ 	.dword	__assertfail
	.align		8
        /*0008*/ 	.dword	__unnamed_1
	.align		8
        /*0010*/ 	.dword	__unnamed_2
	.align		8
        /*0018*/ 	.dword	_ZN40_INTERNAL_f656fdfb_4_k_cu_ab4d69ac_327514cuda3std3__45__cpo5beginE
	.align		8
        /*0020*/ 	.dword	_ZN40_INTERNAL_f656fdfb_4_k_cu_ab4d69ac_327514cuda3std3__45__cpo3endE
	.align		8
        /*0028*/ 	.dword	_ZN40_INTERNAL_f656fdfb_4_k_cu_ab4d69ac_327514cuda3std3__45__cpo6cbeginE
	.align		8
        /*0030*/ 	.dword	_ZN40_INTERNAL_f656fdfb_4_k_cu_ab4d69ac_327514cuda3std3__45__cpo4cendE
	.align		8
        /*0038*/ 	.dword	_ZN40_INTERNAL_f656fdfb_4_k_cu_ab4d69ac_327514cuda3std3__442_GLOBAL__N__f656fdfb_4_k_cu_ab4d69ac_327516ignoreE
	.align		8
        /*0040*/ 	.dword	_ZN40_INTERNAL_f656fdfb_4_k_cu_ab4d69ac_327514cuda3std3__419piecewise_constructE
	.align		8
        /*0048*/ 	.dword	_ZN40_INTERNAL_f656fdfb_4_k_cu_ab4d69ac_327514cuda3std3__48in_placeE
	.align		8
        /*0050*/ 	.dword	_ZN40_INTERNAL_f656fdfb_4_k_cu_ab4d69ac_327514cuda3std6ranges3__45__cpo4swapE
	.align		8
        /*0058*/ 	.dword	_ZN40_INTERNAL_f656fdfb_4_k_cu_ab4d69ac_327514cuda3std6ranges3__45__cpo9iter_moveE
	.align		8
        /*0060*/ 	.dword	_ZN40_INTERNAL_f656fdfb_4_k_cu_ab4d69ac_327514cute7productE
	.align		8
        /*0068*/ 	.dword	_ZN40_INTERNAL_f656fdfb_4_k_cu_ab4d69ac_327514cute1_E
	.align		8
        /*0070*/ 	.dword	$str$25
	.align		8
        /*0078*/ 	.dword	$str$26
	.align		8
        /*0080*/ 	.dword	$str$27
	.align		8
        /*0088*/ 	.dword	$str$28


//--------------------- .text._ZN7cutlass13device_kernelINS_4gemm6kernel13GemmUniversalIN4cute5tupleIJiiiiEEENS1_10collective13CollectiveMmaINS1_35MainloopSm100TmaUmmaWarpSpecializedILi4ELi2ELi4ENS5_IJNS4_1CILi1EEESB_SB_EEEEENS5_IJNSA_ILi128EEENSA_ILi64EEESF_EEENS_12float_e5m2_tENS5_IJlSB_lEEESH_SI_NS4_8TiledMMAINS4_8MMA_AtomIJNS4_10MMA_TraitsINS4_19SM100_MMA_F8F6F4_SSEJSH_SH_fSE_SF_NS4_17integral_constantINS4_4UMMA5MajorELSP_0EEESQ_NSN_INSO_7ScaleInELSR_0EEESS_EEEEEENS4_6LayoutISC_NS5_IJNSA_ILi0EEESW_SW_EEEEENS5_IJNS4_10UnderscoreESZ_SZ_EEEEENS4_13SM90_TMA_LOADENS4_14ComposedLayoutINS4_7SwizzleILi2ELi4ELi3EEENS4_18smem_ptr_flag_bitsILi8EEENSV_INS5_IJNSA_ILi8EEESF_EEENS5_IJSF_SB_EEEEEEEvNS4_8identityES12_S1C_vS1D_EENS_8epilogue10collective18CollectiveEpilogueINS1F_23Sm100TmaWarpSpecializedILi1ELi1ELi64ELb0ELb0EEEJSG_NS5_IJNSV_ISE_SB_EENSV_ISF_SB_EEEEESH_SI_SH_SI_NS1F_6fusion15FusionCallbacksIS1J_NS1N_17LinearCombinationISH_fSH_fLNS_15FloatRoundStyleE2EEESG_S1M_JEEENS4_5SM1004TMEM4LOAD26SM100_TMEM_LOAD_32dp32b64xES12_S1C_NS4_39AutoVectorizingCopyWithAssumedAlignmentILi128EEENS4_14SM90_TMA_STOREES1C_S1Y_S1Y_EEEvvEEEEvNT_6ParamsE --------------------------
	.section	.text._ZN7cutlass13device_kernelINS_4gemm6kernel13GemmUniversalIN4cute5tupleIJiiiiEEENS1_10collective13CollectiveMmaINS1_35MainloopSm100TmaUmmaWarpSpecializedILi4ELi2ELi4ENS5_IJNS4_1CILi1EEESB_SB_EEEEENS5_IJNSA_ILi128EEENSA_ILi64EEESF_EEENS_12float_e5m2_tENS5_IJlSB_lEEESH_SI_NS4_8TiledMMAINS4_8MMA_AtomIJNS4_10MMA_TraitsINS4_19SM100_MMA_F8F6F4_SSEJSH_SH_fSE_SF_NS4_17integral_constantINS4_4UMMA5MajorELSP_0EEESQ_NSN_INSO_7ScaleInELSR_0EEESS_EEEEEENS4_6LayoutISC_NS5_IJNSA_ILi0EEESW_SW_EEEEENS5_IJNS4_10UnderscoreESZ_SZ_EEEEENS4_13SM90_TMA_LOADENS4_14ComposedLayoutINS4_7SwizzleILi2ELi4ELi3EEENS4_18smem_ptr_flag_bitsILi8EEENSV_INS5_IJNSA_ILi8EEESF_EEENS5_IJSF_SB_EEEEEEEvNS4_8identityES12_S1C_vS1D_EENS_8epilogue10collective18CollectiveEpilogueINS1F_23Sm100TmaWarpSpecializedILi1ELi1ELi64ELb0ELb0EEEJSG_NS5_IJNSV_ISE_SB_EENSV_ISF_SB_EEEEESH_SI_SH_SI_NS1F_6fusion15FusionCallbacksIS1J_NS1N_17LinearCombinationISH_fSH_fLNS_15FloatRoundStyleE2EEESG_S1M_JEEENS4_5SM1004TMEM4LOAD26SM100_TMEM_LOAD_32dp32b64xES12_S1C_NS4_39AutoVectorizingCopyWithAssumedAlignmentILi128EEENS4_14SM90_TMA_STOREES1C_S1Y_S1Y_EEEvvEEEEvNT_6ParamsE,"ax",@progbits
	.align	128
.text._ZN7cutlass13device_kernelINS_4gemm6kernel13GemmUniversalIN4cute5tupleIJiiiiEEENS1_10collective13CollectiveMmaINS1_35MainloopSm100TmaUmmaWarpSpecializedILi4ELi2ELi4ENS5_IJNS4_1CILi1EEESB_SB_EEEEENS5_IJNSA_ILi128EEENSA_ILi64EEESF_EEENS_12float_e5m2_tENS5_IJlSB_lEEESH_SI_NS4_8TiledMMAINS4_8MMA_AtomIJNS4_10MMA_TraitsINS4_19SM100_MMA_F8F6F4_SSEJSH_SH_fSE_SF_NS4_17integral_constantINS4_4UMMA5MajorELSP_0EEESQ_NSN_INSO_7ScaleInELSR_0EEESS_EEEEEENS4_6LayoutISC_NS5_IJNSA_ILi0EEESW_SW_EEEEENS5_IJNS4_10UnderscoreESZ_SZ_EEEEENS4_13SM90_TMA_LOADENS4_14ComposedLayoutINS4_7SwizzleILi2ELi4ELi3EEENS4_18smem_ptr_flag_bitsILi8EEENSV_INS5_IJNSA_ILi8EEESF_EEENS5_IJSF_SB_EEEEEEEvNS4_8identityES12_S1C_vS1D_EENS_8epilogue10collective18CollectiveEpilogueINS1F_23Sm100TmaWarpSpecializedILi1ELi1ELi64ELb0ELb0EEEJSG_NS5_IJNSV_ISE_SB_EENSV_ISF_SB_EEEEESH_SI_SH_SI_NS1F_6fusion15FusionCallbacksIS1J_NS1N_17LinearCombinationISH_fSH_fLNS_15FloatRoundStyleE2EEESG_S1M_JEEENS4_5SM1004TMEM4LOAD26SM100_TMEM_LOAD_32dp32b64xES12_S1C_NS4_39AutoVectorizingCopyWithAssumedAlignmentILi128EEENS4_14SM90_TMA_STOREES1C_S1Y_S1Y_EEEvvEEEEvNT_6ParamsE:
        .type           _ZN7cutlass13device_kernelINS_4gemm6kernel13GemmUniversalIN4cute5tupleIJiiiiEEENS1_10collective13CollectiveMmaINS1_35MainloopSm100TmaUmmaWarpSpecializedILi4ELi2ELi4ENS5_IJNS4_1CILi1EEESB_SB_EEEEENS5_IJNSA_ILi128EEENSA_ILi64EEESF_EEENS_12float_e5m2_tENS5_IJlSB_lEEESH_SI_NS4_8TiledMMAINS4_8MMA_AtomIJNS4_10MMA_TraitsINS4_19SM100_MMA_F8F6F4_SSEJSH_SH_fSE_SF_NS4_17integral_constantINS4_4UMMA5MajorELSP_0EEESQ_NSN_INSO_7ScaleInELSR_0EEESS_EEEEEENS4_6LayoutISC_NS5_IJNSA_ILi0EEESW_SW_EEEEENS5_IJNS4_10UnderscoreESZ_SZ_EEEEENS4_13SM90_TMA_LOADENS4_14ComposedLayoutINS4_7SwizzleILi2ELi4ELi3EEENS4_18smem_ptr_flag_bitsILi8EEENSV_INS5_IJNSA_ILi8EEESF_EEENS5_IJSF_SB_EEEEEEEvNS4_8identityES12_S1C_vS1D_EENS_8epilogue10collective18CollectiveEpilogueINS1F_23Sm100TmaWarpSpecializedILi1ELi1ELi64ELb0ELb0EEEJSG_NS5_IJNSV_ISE_SB_EENSV_ISF_SB_EEEEESH_SI_SH_SI_NS1F_6fusion15FusionCallbacksIS1J_NS1N_17LinearCombinationISH_fSH_fLNS_15FloatRoundStyleE2EEESG_S1M_JEEENS4_5SM1004TMEM4LOAD26SM100_TMEM_LOAD_32dp32b64xES12_S1C_NS4_39AutoVectorizingCopyWithAssumedAlignmentILi128EEENS4_14SM90_TMA_STOREES1C_S1Y_S1Y_EEEvvEEEEvNT_6ParamsE,@function
        .size           _ZN7cutlass13device_kernelINS_4gemm6kernel13GemmUniversalIN4cute5tupleIJiiiiEEENS1_10collective13CollectiveMmaINS1_35MainloopSm100TmaUmmaWarpSpecializedILi4ELi2ELi4ENS5_IJNS4_1CILi1EEESB_SB_EEEEENS5_IJNSA_ILi128EEENSA_ILi64EEESF_EEENS_12float_e5m2_tENS5_IJlSB_lEEESH_SI_NS4_8TiledMMAINS4_8MMA_AtomIJNS4_10MMA_TraitsINS4_19SM100_MMA_F8F6F4_SSEJSH_SH_fSE_SF_NS4_17integral_constantINS4_4UMMA5MajorELSP_0EEESQ_NSN_INSO_7ScaleInELSR_0EEESS_EEEEEENS4_6LayoutISC_NS5_IJNSA_ILi0EEESW_SW_EEEEENS5_IJNS4_10UnderscoreESZ_SZ_EEEEENS4_13SM90_TMA_LOADENS4_14ComposedLayoutINS4_7SwizzleILi2ELi4ELi3EEENS4_18smem_ptr_flag_bitsILi8EEENSV_INS5_IJNSA_ILi8EEESF_EEENS5_IJSF_SB_EEEEEEEvNS4_8identityES12_S1C_vS1D_EENS_8epilogue10collective18CollectiveEpilogueINS1F_23Sm100TmaWarpSpecializedILi1ELi1ELi64ELb0ELb0EEEJSG_NS5_IJNSV_ISE_SB_EENSV_ISF_SB_EEEEESH_SI_SH_SI_NS1F_6fusion15FusionCallbacksIS1J_NS1N_17LinearCombinationISH_fSH_fLNS_15FloatRoundStyleE2EEESG_S1M_JEEENS4_5SM1004TMEM4LOAD26SM100_TMEM_LOAD_32dp32b64xES12_S1C_NS4_39AutoVectorizingCopyWithAssumedAlignmentILi128EEENS4_14SM90_TMA_STOREES1C_S1Y_S1Y_EEEvvEEEEvNT_6ParamsE,(.L_x_128 - _ZN7cutlass13device_kernelINS_4gemm6kernel13GemmUniversalIN4cute5tupleIJiiiiEEENS1_10collective13CollectiveMmaINS1_35MainloopSm100TmaUmmaWarpSpecializedILi4ELi2ELi4ENS5_IJNS4_1CILi1EEESB_SB_EEEEENS5_IJNSA_ILi128EEENSA_ILi64EEESF_EEENS_12float_e5m2_tENS5_IJlSB_lEEESH_SI_NS4_8TiledMMAINS4_8MMA_AtomIJNS4_10MMA_TraitsINS4_19SM100_MMA_F8F6F4_SSEJSH_SH_fSE_SF_NS4_17integral_constantINS4_4UMMA5MajorELSP_0EEESQ_NSN_INSO_7ScaleInELSR_0EEESS_EEEEEENS4_6LayoutISC_NS5_IJNSA_ILi0EEESW_SW_EEEEENS5_IJNS4_10UnderscoreESZ_SZ_EEEEENS4_13SM90_TMA_LOADENS4_14ComposedLayoutINS4_7SwizzleILi2ELi4ELi3EEENS4_18smem_ptr_flag_bitsILi8EEENSV_INS5_IJNSA_ILi8EEESF_EEENS5_IJSF_SB_EEEEEEEvNS4_8identityES12_S1C_vS1D_EENS_8epilogue10collective18CollectiveEpilogueINS1F_23Sm100TmaWarpSpecializedILi1ELi1ELi64ELb0ELb0EEEJSG_NS5_IJNSV_ISE_SB_EENSV_ISF_SB_EEEEESH_SI_SH_SI_NS1F_6fusion15FusionCallbacksIS1J_NS1N_17LinearCombinationISH_fSH_fLNS_15FloatRoundStyleE2EEESG_S1M_JEEENS4_5SM1004TMEM4LOAD26SM100_TMEM_LOAD_32dp32b64xES12_S1C_NS4_39AutoVectorizingCopyWithAssumedAlignmentILi128EEENS4_14SM90_TMA_STOREES1C_S1Y_S1Y_EEEvvEEEEvNT_6ParamsE)
        .other          _ZN7cutlass13device_kernelINS_4gemm6kernel13GemmUniversalIN4cute5tupleIJiiiiEEENS1_10collective13CollectiveMmaINS1_35MainloopSm100TmaUmmaWarpSpecializedILi4ELi2ELi4ENS5_IJNS4_1CILi1EEESB_SB_EEEEENS5_IJNSA_ILi128EEENSA_ILi64EEESF_EEENS_12float_e5m2_tENS5_IJlSB_lEEESH_SI_NS4_8TiledMMAINS4_8MMA_AtomIJNS4_10MMA_TraitsINS4_19SM100_MMA_F8F6F4_SSEJSH_SH_fSE_SF_NS4_17integral_constantINS4_4UMMA5MajorELSP_0EEESQ_NSN_INSO_7ScaleInELSR_0EEESS_EEEEEENS4_6LayoutISC_NS5_IJNSA_ILi0EEESW_SW_EEEEENS5_IJNS4_10UnderscoreESZ_SZ_EEEEENS4_13SM90_TMA_LOADENS4_14ComposedLayoutINS4_7SwizzleILi2ELi4ELi3EEENS4_18smem_ptr_flag_bitsILi8EEENSV_INS5_IJNSA_ILi8EEESF_EEENS5_IJSF_SB_EEEEEEEvNS4_8identityES12_S1C_vS1D_EENS_8epilogue10collective18CollectiveEpilogueINS1F_23Sm100TmaWarpSpecializedILi1ELi1ELi64ELb0ELb0EEEJSG_NS5_IJNSV_ISE_SB_EENSV_ISF_SB_EEEEESH_SI_SH_SI_NS1F_6fusion15FusionCallbacksIS1J_NS1N_17LinearCombinationISH_fSH_fLNS_15FloatRoundStyleE2EEESG_S1M_JEEENS4_5SM1004TMEM4LOAD26SM100_TMEM_LOAD_32dp32b64xES12_S1C_NS4_39AutoVectorizingCopyWithAssumedAlignmentILi128EEENS4_14SM90_TMA_STOREES1C_S1Y_S1Y_EEEvvEEEEvNT_6ParamsE,@"STO_CUDA_ENTRY STV_DEFAULT"
_ZN7cutlass13device_kernelINS_4gemm6kernel13GemmUniversalIN4cute5tupleIJiiiiEEENS1_10collective13CollectiveMmaINS1_35MainloopSm100TmaUmmaWarpSpecializedILi4ELi2ELi4ENS5_IJNS4_1CILi1EEESB_SB_EEEEENS5_IJNSA_ILi128EEENSA_ILi64EEESF_EEENS_12float_e5m2_tENS5_IJlSB_lEEESH_SI_NS4_8TiledMMAINS4_8MMA_AtomIJNS4_10MMA_TraitsINS4_19SM100_MMA_F8F6F4_SSEJSH_SH_fSE_SF_NS4_17integral_constantINS4_4UMMA5MajorELSP_0EEESQ_NSN_INSO_7ScaleInELSR_0EEESS_EEEEEENS4_6LayoutISC_NS5_IJNSA_ILi0EEESW_SW_EEEEENS5_IJNS4_10UnderscoreESZ_SZ_EEEEENS4_13SM90_TMA_LOADENS4_14ComposedLayoutINS4_7SwizzleILi2ELi4ELi3EEENS4_18smem_ptr_flag_bitsILi8EEENSV_INS5_IJNSA_ILi8EEESF_EEENS5_IJSF_SB_EEEEEEEvNS4_8identityES12_S1C_vS1D_EENS_8epilogue10collective18CollectiveEpilogueINS1F_23Sm100TmaWarpSpecializedILi1ELi1ELi64ELb0ELb0EEEJSG_NS5_IJNSV_ISE_SB_EENSV_ISF_SB_EEEEESH_SI_SH_SI_NS1F_6fusion15FusionCallbacksIS1J_NS1N_17LinearCombinationISH_fSH_fLNS_15FloatRoundStyleE2EEESG_S1M_JEEENS4_5SM1004TMEM4LOAD26SM100_TMEM_LOAD_32dp32b64xES12_S1C_NS4_39AutoVectorizingCopyWithAssumedAlignmentILi128EEENS4_14SM90_TMA_STOREES1C_S1Y_S1Y_EEEvvEEEEvNT_6ParamsE:
[----:B------:R-:W1:Y:S01]  /*0000*/  LDC R1, c[0x0][0x37c] ;  /* 0x0000df00ff017b82 */ /* 0x000e620000000800 */
[----:B------:R-:W2:Y:S01]  /*0010*/  S2R R166, SR_TID.X ;  /* 0x0000000000a67919 */ /* 0x000ea20000002100 */
[----:B------:R-:W3:Y:S01]  /*0020*/  LDCU.64 UR4, c[0x0][0x890] ;  /* 0x00011200ff0477ac */ /* 0x000ee20008000a00 */
[----:B------:R-:W-:Y:S02]  /*0030*/  PRMT R164, RZ, 0x7610, R164 ;  /* 0x00007610ffa47816 */ /* 0x000fe400000000a4 */
[----:B------:R-:W-:Y:S01]  /*0040*/  ELECT P5, URZ, PT ;  /* 0x0000000000ff782f */ /* 0x000fe200038a0000 */
[----:B------:R-:W4:Y:S01]  /*0050*/  LDCU.64 UR40, c[0x0][0x358] ;  /* 0x00006b00ff2877ac */ /* 0x000f220008000a00 */
[----:B---3--:R-:W-:-:S04]  /*0060*/  UISETP.NE.U32.AND UP0, UPT, UR4, URZ, UPT ;  /* 0x000000ff0400728c */ /* 0x008fc8000bf05070 */
[----:B------:R-:W-:Y:S01]  /*0070*/  UISETP.NE.AND.EX UP0, UPT, UR5, URZ, UPT, UP0 ;  /* 0x000000ff0500728c */ /* 0x000fe2000bf05300 */
[----:B--2---:R-:W-:-:S05]  /*0080*/  SHF.R.U32.HI R169, RZ, 0x5, R166 ;  /* 0x00000005ffa97819 */ /* 0x004fca00000116a6 */
[----:B------:R-:W2:Y:S02]  /*0090*/  SHFL.IDX PT, R0, R169, RZ, 0x1f ;  /* 0x00001fffa9007589 */ /* 0x000ea400000e0000 */
[----:B--2---:R-:W-:Y:S01]  /*00a0*/  R2UR UR8, R0 ;  /* 0x00000000000872ca */ /* 0x004fe200000e0000 */
[----:B-1--4-:R-:W-:-:S14]  /*00b0*/  BRA.U UP0, `(.L_x_0) ;  /* 0x00000001002c7547 */ /* 0x012fdc000b800000 */
[----:B------:R-:W1:Y:S02]  /*00c0*/  LDCU.64 UR6, c[0x0][0x888] ;  /* 0x00011100ff0677ac */ /* 0x000e640008000a00 */
[----:B-1----:R-:W-:-:S04]  /*00d0*/  UISETP.NE.U32.AND UP0, UPT, UR6, URZ, UPT ;  /* 0x000000ff0600728c */ /* 0x002fc8000bf05070 */
[----:B------:R-:W-:-:S09]  /*00e0*/  UISETP.NE.AND.EX UP0, UPT, UR7, URZ, UPT, UP0 ;  /* 0x000000ff0700728c */ /* 0x000fd2000bf05300 */
[----:B------:R-:W-:Y:S05]  /*00f0*/  BRA.U !UP0, `(.L_x_1) ;  /* 0x0000000108107547 */ /* 0x000fea000b800000 */
[----:B------:R-:W1:Y:S02]  /*0100*/  LDC.64 R2, c[0x0][0x888] ;  /* 0x00022200ff027b82 */ /* 0x000e640000000a00 */
[----:B-1----:R1:W5:Y:S01]  /*0110*/  LDG.E R81, desc[UR40][R2.64] ;  /* 0x0000002802517981 */ /* 0x002362000c1e1900 */
[----:B------:R-:W-:Y:S01]  /*0120*/  HFMA2 R164, -RZ, RZ, 0, 5.9604644775390625e-08 ;  /* 0x00000001ffa47431 */ /* 0x000fe200000001ff */
[----:B------:R-:W-:Y:S05]  /*0130*/  BRA `(.L_x_0) ;  /* 0x00000000000c7947 */ /* 0x000fea0003800000 */
.L_x_1:
[----:B------:R-:W1:Y:S01]  /*0140*/  LDCU UR6, c[0x0][0x880] ;  /* 0x00011000ff0677ac */ /* 0x000e620008000800 */
[----:B------:R-:W-:Y:S01]  /*0150*/  HFMA2 R164, -RZ, RZ, 0, 5.9604644775390625e-08 ;  /* 0x00000001ffa47431 */ /* 0x000fe200000001ff */
[----:B-1----:R-:W-:-:S07]  /*0160*/  MOV R81, UR6 ;  /* 0x0000000600517c02 */ /* 0x002fce0008000f00 */
.L_x_0:
[----:B------:R-:W2:Y:S02]  /*0170*/  LDCU.64 UR6, c[0x0][0x8b0] ;  /* 0x00011600ff0677ac */ /* 0x000ea40008000a00 */
[----:B--2---:R-:W-:-:S04]  /*0180*/  UISETP.NE.U32.AND UP0, UPT, UR6, URZ, UPT ;  /* 0x000000ff0600728c */ /* 0x004fc8000bf05070 */
[----:B------:R-:W-:-:S09]  /*0190*/  UISETP.NE.AND.EX UP0, UPT, UR7, URZ, UPT, UP0 ;  /* 0x000000ff0700728c */ /* 0x000fd2000bf05300 */
[----:B------:R-:W-:Y:S05]  /*01a0*/  BRA.U UP0, `(.L_x_2) ;  /* 0x0000000100247547 */ /* 0x000fea000b800000 */
[----:B------:R-:W2:Y:S02]  /*01b0*/  LDCU.64 UR6, c[0x0][0x8a8] ;  /* 0x00011500ff0677ac */ /* 0x000ea40008000a00 */
[----:B--2---:R-:W-:-:S04]  /*01c0*/  UISETP.NE.U32.AND UP0, UPT, UR6, URZ, UPT ;  /* 0x000000ff0600728c */ /* 0x004fc8000bf05070 */
[----:B------:R-:W-:-:S09]  /*01d0*/  UISETP.NE.AND.EX UP0, UPT, UR7, URZ, UPT, UP0 ;  /* 0x000000ff0700728c */ /* 0x000fd2000bf05300 */
[----:B------:R-:W-:Y:S05]  /*01e0*/  BRA.U !UP0, `(.L_x_3) ;  /* 0x00000001080c7547 */ /* 0x000fea000b800000 */
[----:B------:R-:W2:Y:S02]  /*01f0*/  LDC.64 R78, c[0x0][0x8a8] ;  /* 0x00022a00ff4e7b82 */ /* 0x000ea40000000a00 */
[----:B--2---:R2:W5:Y:S01]  /*0200*/  LDG.E R78, desc[UR40][R78.64] ;  /* 0x000000284e4e7981 */ /* 0x004562000c1e1900 */
[----:B------:R-:W-:Y:S05]  /*0210*/  BRA `(.L_x_2) ;  /* 0x0000000000087947 */ /* 0x000fea0003800000 */
.L_x_3:
[----:B------:R-:W2:Y:S02]  /*0220*/  LDCU UR6, c[0x0][0x8a0] ;  /* 0x00011400ff0677ac */ /* 0x000ea40008000800 */
[----:B--2---:R-:W-:Y:S02]  /*0230*/  MOV R78, UR6 ;  /* 0x00000006004e7c02 */ /* 0x004fe40008000f00 */
.L_x_2:
[----:B------:R-:W-:Y:S01]  /*0240*/  IMAD.U32 R0, RZ, RZ, UR8 ;  /* 0x00000008ff007e24 */ /* 0x000fe2000f8e00ff */
[----:B------:R-:W-:Y:S04]  /*0250*/  BSSY.RECONVERGENT B0, `(.L_x_4) ;  /* 0x000000c000007945 */ /* 0x000fe80003800200 */
[C---:B------:R-:W-:Y:S02]  /*0260*/  ISETP.NE.OR P1, PT, R0.reuse, 0x1, !P5 ;  /* 0x000000010000780c */ /* 0x040fe40006f25670 */
[----:B------:R-:W-:-:S11]  /*0270*/  ISETP.NE.OR P0, PT, R0, 0x3, !P5 ;  /* 0x000000030000780c */ /* 0x000fd60006f05670 */
[----:B------:R-:W-:Y:S05]  /*0280*/  @P1 BRA `(.L_x_5) ;  /* 0x0000000000201947 */ /* 0x000fea0003800000 */
[----:B------:R-:W3:Y:S02]  /*0290*/  LDCU.64 UR6, c[0x0][0x348] ;  /* 0x00006900ff0677ac */ /* 0x000ee40008000a00 */
[----:B---3--:R-:W-:Y:S02]  /*02a0*/  UIADD3 UR10, UP1, UPT, UR6, 0x80, URZ ;  /* 0x00000080060a7890 */ /* 0x008fe4000ff3e0ff */
[----:B------:R-:W-:Y:S02]  /*02b0*/  UIADD3 UR6, UP0, UPT, UR6, 0x180, URZ ;  /* 0x0000018006067890 */ /* 0x000fe4000ff1e0ff */
[----:B------:R-:W-:Y:S02]  /*02c0*/  UIADD3.X UR11, UPT, UPT, URZ, UR7, URZ, UP1, !UPT ;  /* 0x00000007ff0b7290 */ /* 0x000fe40008ffe4ff */
[----:B------:R-:W-:-:S07]  /*02d0*/  UIADD3.X UR7, UPT, UPT, URZ, UR7, URZ, UP0, !UPT ;  /* 0x00000007ff077290 */ /* 0x000fce00087fe4ff */
[----:B------:R3:W-:Y:S02]  /*02e0*/  UTMACCTL.PF [UR10] ;  /* 0x000000000a0079b9 */ /* 0x0007e40008040000 */
[----:B------:R3:W-:Y:S02]  /*02f0*/  UTMACCTL.PF [UR6] ;  /* 0x00000000060079b9 */ /* 0x0007e40008040000 */
[----:B---3--:R-:W-:Y:S01]  /*0300*/  NOP ;  /* 0x0000000000007918 */ /* 0x008fe20000000000 */
.L_x_5:
[----:B------:R-:W-:Y:S05]  /*0310*/  BSYNC.RECONVERGENT B0 ;  /* 0x0000000000007941 */ /* 0x000fea0003800200 */
.L_x_4:
[----:B------:R-:W-:Y:S04]  /*0320*/  BSSY.RECONVERGENT B0, `(.L_x_6) ;  /* 0x000000a000007945 */ /* 0x000fe80003800200 */
        /* <DEDUP_REMOVED lines=9> */
.L_x_7:
[----:B------:R-:W-:Y:S05]  /*03c0*/  BSYNC.RECONVERGENT B0 ;  /* 0x0000000000007941 */ /* 0x000fea0003800200 */
.L_x_6:
[----:B------:R-:W3:Y:S01]  /*03d0*/  LDCU.64 UR6, c[0x0][0x888] ;  /* 0x00011100ff0677ac */ /* 0x000ee20008000a00 */
[----:B------:R-:W-:Y:S02]  /*03e0*/  UISETP.EQ.U32.AND UP1, UPT, UR4, URZ, UPT ;  /* 0x000000ff0400728c */ /* 0x000fe4000bf22070 */
[----:B------:R-:W-:Y:S02]  /*03f0*/  UPLOP3.LUT UP2, UPT, UPT, UPT, UPT, 0x80, 0x8 ;  /* 0x000000000008789c */ /* 0x000fe40003f4f070 */
[----:B---3--:R-:W-:-:S04]  /*0400*/  UISETP.NE.U32.AND UP0, UPT, UR6, URZ, UPT ;  /* 0x000000ff0600728c */ /* 0x008fc8000bf05070 */
[----:B------:R-:W-:-:S04]  /*0410*/  UISETP.NE.AND.EX UP0, UPT, UR7, URZ, UPT, UP0 ;  /* 0x000000ff0700728c */ /* 0x000fc8000bf05300 */
[----:B------:R-:W-:-:S04]  /*0420*/  UISETP.EQ.OR.EX UP3, UPT, UR5, URZ, !UP0, UP1 ;  /* 0x000000ff0500728c */ /* 0x000fc8000c762710 */
[----:B------:R-:W-:-:S05]  /*0430*/  UP2UR UR44, UPR, URZ, 0x8 ;  /* 0x00000008ff2c7883 */ /* 0x000fca0008000000 */
[----:B------:R-:W-:Y:S07]  /*0440*/  BRA.U !UP3, `(.L_x_8) ;  /* 0x000000010b207547 */ /* 0x000fee000b800000 */
[----:B------:R-:W-:Y:S01]  /*0450*/  UISETP.NE.U32.AND UP2, UPT, UR4, URZ, UPT ;  /* 0x000000ff0400728c */ /* 0x000fe2000bf45070 */
[----:B-----5:R-:W-:Y:S01]  /*0460*/  FSETP.NEU.AND P0, PT, R81, RZ, PT ;  /* 0x000000ff5100720b */ /* 0x020fe20003f0d000 */
[----:B------:R-:W-:Y:S02]  /*0470*/  USEL UR4, URZ, 0xffffffff, UP0 ;  /* 0xffffffffff047887 */ /* 0x000fe40008000000 */
[----:B------:R-:W-:-:S10]  /*0480*/  UISETP.NE.AND.EX UP2, UPT, UR5, URZ, UPT, UP2 ;  /* 0x000000ff0500728c */ /* 0x000fd4000bf45320 */
[----:B------:R-:W-:Y:S01]  /*0490*/  VOTEU.ANY UP1, P0 ;  /* 0x0000000000ff7886 */ /* 0x000fe20000020100 */
[----:B------:R-:W-:-:S04]  /*04a0*/  @!UP2 USEL UR4, URZ, 0xffffffff, UP1 ;  /* 0xffffffffff04a887 */ /* 0x000fc80008800000 */
[----:B------:R-:W-:-:S04]  /*04b0*/  ULOP3.LUT UR4, UR4, 0x1, URZ, 0xc0, !UPT ;  /* 0x0000000104047892 */ /* 0x000fc8000f8ec0ff */
[----:B------:R-:W-:-:S11]  /*04c0*/  UISETP.NE.U32.AND UP2, UPT, UR4, 0x1, UPT ;  /* 0x000000010400788c */ /* 0x000fd6000bf45070 */
.L_x_8:
[----:B-1----:R-:W1:Y:S01]  /*04d0*/  SHFL.IDX PT, R2, R169, RZ, 0x1f ;  /* 0x00001fffa9027589 */ /* 0x002e6200000e0000 */
[----:B------:R-:W-:-:S04]  /*04e0*/  UISETP.NE.AND UP1, UPT, UR8, 0x2, UPT ;  /* 0x000000020800788c */ /* 0x000fc8000bf25270 */
[----:B------:R-:W-:Y:S01]  /*04f0*/  USEL UR13, URZ, 0x1, UP1 ;  /* 0x00000001ff0d7887 */ /* 0x000fe20008800000 */
[----:B-1----:R-:W-:-:S13]  /*0500*/  ISETP.NE.AND P0, PT, R2, RZ, PT ;  /* 0x000000ff0200720c */ /* 0x002fda0003f05270 */
[----:B------:R-:W-:Y:S05]  /*0510*/  @P0 BRA `(.L_x_9) ;  /* 0x0000000000480947 */ /* 0x000fea0003800000 */
[----:B------:R-:W1:Y:S01]  /*0520*/  S2UR UR5, SR_CgaCtaId ;  /* 0x00000000000579c3 */ /* 0x000e620000008800 */
[----:B------:R-:W-:Y:S01]  /*0530*/  UMOV UR6, 0x400 ;  /* 0x0000040000067882 */ /* 0x000fe20000000000 */
[----:B------:R-:W-:Y:S01]  /*0540*/  UMOV UR4, 0x1 ;  /* 0x0000000100047882 */ /* 0x000fe20000000000 */
[----:B------:R-:W-:Y:S01]  /*0550*/  ELECT P0, URZ, PT ;  /* 0x0000000000ff782f */ /* 0x000fe20003800000 */
[----:B-1----:R-:W-:Y:S02]  /*0560*/  ULEA UR5, UR5, UR6, 0x18 ;  /* 0x0000000605057291 */ /* 0x002fe4000f8ec0ff */
[----:B------:R-:W-:-:S04]  /*0570*/  UIADD3 UR6, UPT, UPT, -UR4, 0x100000, URZ ;  /* 0x0010000004067890 */ /* 0x000fc8000fffe1ff */
[----:B------:R-:W-:Y:S02]  /*0580*/  USHF.L.U32 UR7, UR6, 0xb, URZ ;  /* 0x0000000b06077899 */ /* 0x000fe400080006ff */
[----:B------:R-:W-:Y:S01]  /*0590*/  USHF.L.U32 UR6, UR6, 0x1, URZ ;  /* 0x0000000106067899 */ /* 0x000fe200080006ff */
[----:B------:R-:W1:Y:S11]  /*05a0*/  FENCE.VIEW.ASYNC.S ;  /* 0x00000000000073c6 */ /* 0x000e760000000000 */
[----:B-1----:R1:W3:Y:S01]  /*05b0*/  SYNCS.EXCH.64 URZ, [UR5], UR6 ;  /* 0x0000000605ff75b2 */ /* 0x0022e20008000100 */
[----:B------:R1:W4:Y:S01]  /*05c0*/  SYNCS.EXCH.64 URZ, [UR5+0x20], UR6 ;  /* 0x0000200605ff75b2 */ /* 0x0003220008000100 */
[----:B------:R1:W1:Y:S01]  /*05d0*/  SYNCS.EXCH.64 URZ, [UR5+0x8], UR6 ;  /* 0x0000080605ff75b2 */ /* 0x0002620008000100 */
[----:B------:R1:W1:Y:S01]  /*05e0*/  SYNCS.EXCH.64 URZ, [UR5+0x28], UR6 ;  /* 0x0000280605ff75b2 */ /* 0x0002620008000100 */
[----:B------:R1:W1:Y:S01]  /*05f0*/  SYNCS.EXCH.64 URZ, [UR5+0x10], UR6 ;  /* 0x0000100605ff75b2 */ /* 0x0002620008000100 */
[----:B------:R1:W1:Y:S01]  /*0600*/  SYNCS.EXCH.64 URZ, [UR5+0x30], UR6 ;  /* 0x0000300605ff75b2 */ /* 0x0002620008000100 */
[----:B------:R1:W1:Y:S01]  /*0610*/  SYNCS.EXCH.64 URZ, [UR5+0x18], UR6 ;  /* 0x0000180605ff75b2 */ /* 0x0002620008000100 */
[----:B------:R1:W1:Y:S01]  /*0620*/  SYNCS.EXCH.64 URZ, [UR5+0x38], UR6 ;  /* 0x0000380605ff75b2 */ /* 0x0002620008000100 */
[----:B------:R-:W-:Y:S01]  /*0630*/  NOP ;  /* 0x0000000000007918 */ /* 0x000fe20000000000 */
.L_x_9:
[----:B------:R-:W2:Y:S01]  /*0640*/  SHFL.IDX PT, R2, R169, RZ, 0x1f ;  /* 0x00001fffa9027589 */ /* 0x000ea200000e0000 */
[----:B------:R-:W-:Y:S01]  /*0650*/  NOP ;  /* 0x0000000000007918 */ /* 0x000fe20000000000 */
[----:B--2---:R-:W-:-:S13]  /*0660*/  ISETP.NE.AND P0, PT, R2, 0x1, PT ;  /* 0x000000010200780c */ /* 0x004fda0003f05270 */
[----:B------:R-:W-:Y:S05]  /*0670*/  @P0 BRA `(.L_x_10) ;  /* 0x0000000000400947 */ /* 0x000fea0003800000 */
[----:B-1----:R-:W1:Y:S01]  /*0680*/  S2UR UR6, SR_CgaCtaId ;  /* 0x00000000000679c3 */ /* 0x002e620000008800 */
[----:B------:R-:W-:Y:S01]  /*0690*/  UMOV UR7, 0x400 ;  /* 0x0000040000077882 */ /* 0x000fe20000000000 */
[----:B------:R-:W-:Y:S01]  /*06a0*/  UMOV UR5, 0x20 ;  /* 0x0000002000057882 */ /* 0x000fe20000000000 */
[----:B------:R-:W-:Y:S01]  /*06b0*/  UMOV UR4, 0x80 ;  /* 0x0000008000047882 */ /* 0x000fe20000000000 */
[----:B------:R-:W-:-:S04]  /*06c0*/  UIADD3 UR10, UPT, UPT, -UR5, 0x100000, URZ ;  /* 0x00100000050a7890 */ /* 0x000fc8000fffe1ff */
[----:B------:R-:W-:Y:S02]  /*06d0*/  USHF.L.U32 UR11, UR10, 0xb, URZ ;  /* 0x0000000b0a0b7899 */ /* 0x000fe400080006ff */
[----:B------:R-:W-:Y:S02]  /*06e0*/  USHF.L.U32 UR10, UR10, 0x1, URZ ;  /* 0x000000010a0a7899 */ /* 0x000fe400080006ff */
[----:B------:R-:W-:-:S04]  /*06f0*/  UIADD3 UR4, UPT, UPT, -UR4, 0x100000, URZ ;  /* 0x0010000004047890 */ /* 0x000fc8000fffe1ff */
[----:B------:R-:W-:Y:S02]  /*0700*/  USHF.L.U32 UR5, UR4, 0xb, URZ ;  /* 0x0000000b04057899 */ /* 0x000fe400080006ff */
[----:B------:R-:W-:Y:S01]  /*0710*/  USHF.L.U32 UR4, UR4, 0x1, URZ ;  /* 0x0000000104047899 */ /* 0x000fe200080006ff */
[----:B------:R-:W-:Y:S01]  /*0720*/  ELECT P0, URZ, PT ;  /* 0x0000000000ff782f */ /* 0x000fe20003800000 */
[----:B-1----:R-:W-:Y:S01]  /*0730*/  ULEA UR6, UR6, UR7, 0x18 ;  /* 0x0000000706067291 */ /* 0x002fe2000f8ec0ff */
[----:B------:R-:W1:Y:S11]  /*0740*/  FENCE.VIEW.ASYNC.S ;  /* 0x00000000000073c6 */ /* 0x000e760000000000 */
[----:B-1----:R2:W1:Y:S01]  /*0750*/  SYNCS.EXCH.64 URZ, [UR6+0x40], UR10 ;  /* 0x0000400a06ff75b2 */ /* 0x0024620008000100 */
[----:B------:R2:W1:Y:S02]  /*0760*/  SYNCS.EXCH.64 URZ, [UR6+0x48], UR4 ;  /* 0x0000480406ff75b2 */ /* 0x0004640008000100 */
[----:B--2---:R-:W-:Y:S01]  /*0770*/  NOP ;  /* 0x0000000000007918 */ /* 0x004fe20000000000 */
.L_x_10:
[----:B------:R-:W2:Y:S01]  /*0780*/  SHFL.IDX PT, R2, R169, RZ, 0x1f ;  /* 0x00001fffa9027589 */ /* 0x000ea200000e0000 */
[----:B------:R-:W-:Y:S01]  /*0790*/  NOP ;  /* 0x0000000000007918 */ /* 0x000fe20000000000 */
[----:B--2---:R-:W-:-:S13]  /*07a0*/  ISETP.NE.AND P0, PT, R2, 0x3, PT ;  /* 0x000000030200780c */ /* 0x004fda0003f05270 */
[----:B------:R-:W-:Y:S05]  /*07b0*/  @P0 BRA `(.L_x_11) ;  /* 0x0000000000300947 */ /* 0x000fea0003800000 */
[----:B-1----:R-:W1:Y:S01]  /*07c0*/  S2UR UR5, SR_CgaCtaId ;  /* 0x00000000000579c3 */ /* 0x002e620000008800 */
        /* <DEDUP_REMOVED lines=8> */
[----:B-1----:R2:W1:Y:S01]  /*0850*/  SYNCS.EXCH.64 URZ, [UR5+0x50], UR6 ;  /* 0x0000500605ff75b2 */ /* 0x0024620008000100 */
[----:B------:R2:W1:Y:S02]  /*0860*/  SYNCS.EXCH.64 URZ, [UR5+0x58], UR6 ;  /* 0x0000580605ff75b2 */ /* 0x0004640008000100 */
[----:B--2---:R-:W-:Y:S01]  /*0870*/  NOP ;  /* 0x0000000000007918 */ /* 0x004fe20000000000 */
.L_x_11:
[----:B------:R-:W2:Y:S01]  /*0880*/  SHFL.IDX PT, R2, R169, RZ, 0x1f ;  /* 0x00001fffa9027589 */ /* 0x000ea200000e0000 */
[----:B------:R-:W-:Y:S01]  /*0890*/  NOP ;  /* 0x0000000000007918 */ /* 0x000fe20000000000 */
[----:B--2---:R-:W-:-:S13]  /*08a0*/  ISETP.NE.AND P0, PT, R2, 0x4, PT ;  /* 0x000000040200780c */ /* 0x004fda0003f05270 */
[----:B------:R-:W-:Y:S05]  /*08b0*/  @P0 BRA `(.L_x_12) ;  /* 0x00000000004c0947 */ /* 0x000fea0003800000 */
[----:B-1----:R-:W1:Y:S01]  /*08c0*/  S2UR UR5, SR_CgaCtaId ;  /* 0x00000000000579c3 */ /* 0x002e620000008800 */
[----:B------:R-:W-:Y:S01]  /*08d0*/  UMOV UR7, 0x100 ;  /* 0x0000010000077882 */ /* 0x000fe20000000000 */
[----:B------:R-:W-:Y:S01]  /*08e0*/  UMOV UR6, 0x400 ;  /* 0x0000040000067882 */ /* 0x000fe20000000000 */
[----:B------:R-:W-:Y:S01]  /*08f0*/  USEL UR7, UR7, 0xe0, UP2 ;  /* 0x000000e007077887 */ /* 0x000fe20009000000 */
[----:B------:R-:W-:Y:S01]  /*0900*/  UMOV UR4, 0x1 ;  /* 0x0000000100047882 */ /* 0x000fe20000000000 */
[----:B------:R-:W-:Y:S01]  /*0910*/  ELECT P0, URZ, PT ;  /* 0x0000000000ff782f */ /* 0x000fe20003800000 */
[----:B------:R-:W-:-:S04]  /*0920*/  UIADD3 UR10, UPT, UPT, -UR4, 0x100000, URZ ;  /* 0x00100000040a7890 */ /* 0x000fc8000fffe1ff */
[----:B------:R-:W-:Y:S02]  /*0930*/  USHF.L.U32 UR11, UR10, 0xb, URZ ;  /* 0x0000000b0a0b7899 */ /* 0x000fe400080006ff */
[----:B------:R-:W-:Y:S02]  /*0940*/  USHF.L.U32 UR10, UR10, 0x1, URZ ;  /* 0x000000010a0a7899 */ /* 0x000fe400080006ff */
[----:B-1----:R-:W-:Y:S02]  /*0950*/  ULEA UR5, UR5, UR6, 0x18 ;  /* 0x0000000605057291 */ /* 0x002fe4000f8ec0ff */
[----:B------:R-:W-:-:S04]  /*0960*/  UIADD3 UR6, UPT, UPT, -UR7, 0x100000, URZ ;  /* 0x0010000007067890 */ /* 0x000fc8000fffe1ff */
[----:B------:R-:W-:Y:S02]  /*0970*/  USHF.L.U32 UR7, UR6, 0xb, URZ ;  /* 0x0000000b06077899 */ /* 0x000fe400080006ff */
[----:B------:R-:W-:Y:S01]  /*0980*/  USHF.L.U32 UR6, UR6, 0x1, URZ ;  /* 0x0000000106067899 */ /* 0x000fe200080006ff */
[----:B------:R-:W1:Y:S03]  /*0990*/  FENCE.VIEW.ASYNC.S ;  /* 0x00000000000073c6 */ /* 0x000e660000000000 */
[----:B-1----:R2:W1:Y:S08]  /*09a0*/  SYNCS.EXCH.64 URZ, [UR5+0x60], UR10 ;  /* 0x0000600a05ff75b2 */ /* 0x0024700008000100 */
[----:B------:R2:W1:Y:S01]  /*09b0*/  SYNCS.EXCH.64 URZ, [UR5+0x70], UR6 ;  /* 0x0000700605ff75b2 */ /* 0x0004620008000100 */
[----:B------:R2:W1:Y:S01]  /*09c0*/  SYNCS.EXCH.64 URZ, [UR5+0x68], UR10 ;  /* 0x0000680a05ff75b2 */ /* 0x0004620008000100 */
[----:B------:R2:W1:Y:S02]  /*09d0*/  SYNCS.EXCH.64 URZ, [UR5+0x78], UR6 ;  /* 0x0000780605ff75b2 */ /* 0x0004640008000100 */
[----:B--2---:R-:W-:Y:S01]  /*09e0*/  NOP ;  /* 0x0000000000007918 */ /* 0x004fe20000000000 */
.L_x_12:
        /* <DEDUP_REMOVED lines=18> */
[----:B------:R2:W1:Y:S01]  /*0b10*/  SYNCS.EXCH.64 URZ, [UR6+0xa0], UR4 ;  /* 0x0000a00406ff75b2 */ /* 0x0004620008000100 */
[----:B------:R2:W1:Y:S01]  /*0b20*/  SYNCS.EXCH.64 URZ, [UR6+0x88], UR10 ;  /* 0x0000880a06ff75b2 */ /* 0x0004620008000100 */
[----:B------:R2:W1:Y:S01]  /*0b30*/  SYNCS.EXCH.64 URZ, [UR6+0xa8], UR4 ;  /* 0x0000a80406ff75b2 */ /* 0x0004620008000100 */
[----:B------:R2:W1:Y:S01]  /*0b40*/  SYNCS.EXCH.64 URZ, [UR6+0x90], UR10 ;  /* 0x0000900a06ff75b2 */ /* 0x0004620008000100 */
[----:B------:R2:W1:Y:S01]  /*0b50*/  SYNCS.EXCH.64 URZ, [UR6+0xb0], UR4 ;  /* 0x0000b00406ff75b2 */ /* 0x0004620008000100 */
[----:B------:R2:W1:Y:S01]  /*0b60*/  SYNCS.EXCH.64 URZ, [UR6+0x98], UR10 ;  /* 0x0000980a06ff75b2 */ /* 0x0004620008000100 */
[----:B------:R2:W1:Y:S02]  /*0b70*/  SYNCS.EXCH.64 URZ, [UR6+0xb8], UR4 ;  /* 0x0000b80406ff75b2 */ /* 0x0004640008000100 */
[----:B--2---:R-:W-:Y:S01]  /*0b80*/  NOP ;  /* 0x0000000000007918 */ /* 0x004fe20000000000 */
.L_x_13:
        /* <DEDUP_REMOVED lines=14> */
[----:B------:R2:W1:Y:S01]  /*0c70*/  SYNCS.EXCH.64 URZ, [UR5+0xd0], UR6 ;  /* 0x0000d00605ff75b2 */ /* 0x0004620008000100 */
[----:B------:R2:W1:Y:S01]  /*0c80*/  SYNCS.EXCH.64 URZ, [UR5+0xc8], UR6 ;  /* 0x0000c80605ff75b2 */ /* 0x0004620008000100 */
[----:B------:R2:W1:Y:S02]  /*0c90*/  SYNCS.EXCH.64 URZ, [UR5+0xd8], UR6 ;  /* 0x0000d80605ff75b2 */ /* 0x0004640008000100 */
[----:B--2---:R-:W-:Y:S01]  /*0ca0*/  NOP ;  /* 0x0000000000007918 */ /* 0x004fe20000000000 */
.L_x_14:
[----:B-1----:R-:W1:Y:S01]  /*0cb0*/  S2UR UR5, SR_CTAID.X ;  /* 0x00000000000579c3 */ /* 0x002e620000002500 */
[----:B------:R-:W-:-:S05]  /*0cc0*/  CS2R.32 R165, SR_CgaSize ;  /* 0x0000000000a57805 */ /* 0x000fca0000008a00 */
[----:B------:R-:W-:-:S05]  /*0cd0*/  IMAD R165, R165, -0xa0, RZ ;  /* 0xffffff60a5a57824 */ /* 0x000fca00078e02ff */
[----:B------:R-:W-:-:S14]  /*0ce0*/  R2UR UR7, R165 ;  /* 0x00000000a50772ca */ /* 0x000fdc00000e0000 */
[----:B------:R-:W2:Y:S01]  /*0cf0*/  LDCU UR7, c[0x0][UR7+0x2b0] ;  /* 0x00005600070777ac */ /* 0x000ea20008000800 */
[----:B------:R-:W-:Y:S01]  /*0d00*/  NOP ;  /* 0x0000000000007918 */ /* 0x000fe20000000000 */
[----:B------:R-:W-:-:S05]  /*0d10*/  CS2R.32 R165, SR_CgaSize ;  /* 0x0000000000a57805 */ /* 0x000fca0000008a00 */
[----:B------:R-:W-:-:S05]  /*0d20*/  IMAD R165, R165, -0xa0, RZ ;  /* 0xffffff60a5a57824 */ /* 0x000fca00078e02ff */
[----:B------:R-:W-:-:S14]  /*0d30*/  R2UR UR6, R165 ;  /* 0x00000000a50672ca */ /* 0x000fdc00000e0000 */
[----:B------:R-:W3:Y:S01]  /*0d40*/  LDCU UR6, c[0x0][UR6+0x2b4] ;  /* 0x00005680060677ac */ /* 0x000ee20008000800 */
[----:B------:R-:W4:Y:S08]  /*0d50*/  S2UR UR4, SR_CTAID.Y ;  /* 0x00000000000479c3 */ /* 0x000f300000002600 */
[----:B------:R-:W3:Y:S01]  /*0d60*/  LDC R9, c[0x0][0xb24] ;  /* 0x0002c900ff097b82 */ /* 0x000ee20000000800 */
[----:B-1----:R-:W-:-:S02]  /*0d70*/  I2FP.F32.U32 R5, UR5 ;  /* 0x0000000500057c45 */ /* 0x002fc40008201000 */
[----:B------:R-:W-:-:S05]  /*0d80*/  CS2R.32 R3, SR_CgaSize ;  /* 0x0000000000037805 */ /* 0x000fca0000008a00 */
[----:B------:R-:W-:-:S06]  /*0d90*/  IMAD R3, R3, -0xa0, RZ ;  /* 0xffffff6003037824 */ /* 0x000fcc00078e02ff */
[----:B------:R-:W1:Y:S01]  /*0da0*/  LDC R3, c[0x0][R3+0x2a0] ;  /* 0x0000a80003037b82 */ /* 0x000e620000000800 */
[----:B------:R-:W-:Y:S01]  /*0db0*/  MOV R165, UR5 ;  /* 0x0000000500a57c02 */ /* 0x000fe20008000f00 */
[----:B--2---:R-:W-:Y:S01]  /*0dc0*/  FMUL R5, R5, UR7 ;  /* 0x0000000705057c20 */ /* 0x004fe20008400000 */
[----:B----4-:R-:W-:Y:S02]  /*0dd0*/  I2FP.F32.U32 R4, UR4 ;  /* 0x0000000400047c45 */ /* 0x010fe40008201000 */
[----:B------:R-:W-:-:S05]  /*0de0*/  CS2R.32 R2, SR_CgaSize ;  /* 0x0000000000027805 */ /* 0x000fca0000008a00 */
[----:B------:R-:W-:-:S06]  /*0df0*/  IMAD R2, R2, -0xa0, RZ ;  /* 0xffffff6002027824 */ /* 0x000fcc00078e02ff */
[----:B------:R-:W2:Y:S01]  /*0e00*/  LDC R2, c[0x0][R2+0x2a4] ;  /* 0x0000a90002027b82 */ /* 0x000ea20000000800 */
[----:B------:R-:W4:Y:S01]  /*0e10*/  F2I.U32.TRUNC.NTZ R154, R5 ;  /* 0x00000005009a7305 */ /* 0x000f22000020f000 */
[----:B------:R-:W-:Y:S01]  /*0e20*/  MOV R155, UR4 ;  /* 0x00000004009b7c02 */ /* 0x000fe20008000f00 */
[----:B---3--:R-:W-:-:S05]  /*0e30*/  FMUL R4, R4, UR6 ;  /* 0x0000000604047c20 */ /* 0x008fca0008400000 */
[----:B------:R-:W-:Y:S01]  /*0e40*/  BAR.SYNC.DEFER_BLOCKING 0x0 ;  /* 0x0000000000007b1d */ /* 0x000fe20000010000 */
[----:B------:R-:W-:-:S05]  /*0e50*/  ISETP.GE.AND P0, PT, R9, 0x1, PT ;  /* 0x000000010900780c */ /* 0x000fca0003f06270 */
[----:B------:R-:W3:Y:S02]  /*0e60*/  F2I.U32.TRUNC.NTZ R143, R4 ;  /* 0x00000004008f7305 */ /* 0x000ee4000020f000 */
[----:B------:R-:W2:Y:S01]  /*0e70*/  S2UR UR36, SR_CTAID.Z ;  /* 0x00000000002479c3 */ /* 0x000ea20000002700 */
[----:B----4-:R-:W-:-:S05]  /*0e80*/  IADD3 R154, PT, PT, -R154, RZ, RZ ;  /* 0x000000ff9a9a7210 */ /* 0x010fca0007ffe1ff */
[----:B-1----:R-:W-:Y:S01]  /*0e90*/  IMAD R154, R3, R154, UR5 ;  /* 0x00000005039a7e24 */ /* 0x002fe2000f8e029a */
[----:B---3--:R-:W-:-:S05]  /*0ea0*/  IADD3 R143, PT, PT, -R143, RZ, RZ ;  /* 0x000000ff8f8f7210 */ /* 0x008fca0007ffe1ff */
[----:B--2---:R-:W-:Y:S01]  /*0eb0*/  IMAD R143, R2, R143, UR4 ;  /* 0x00000004028f7e24 */ /* 0x004fe2000f8e028f */
[----:B------:R-:W-:Y:S06]  /*0ec0*/  @!P0 BRA `(.L_x_15) ;  /* 0x0000000000b88947 */ /* 0x000fec0003800000 */
[----:B------:R-:W1:Y:S01]  /*0ed0*/  LDC.64 R4, c[0x0][0xb18] ;  /* 0x0002c600ff047b82 */ /* 0x000e620000000a00 */
[----:B------:R-:W-:-:S07]  /*0ee0*/  ISETP.NE.AND P0, PT, R9, 0x1, PT ;  /* 0x000000010900780c */ /* 0x000fce0003f05270 */
[----:B------:R-:W2:Y:S08]  /*0ef0*/  LDC R10, c[0x0][0xb0c] ;  /* 0x0002c300ff0a7b82 */ /* 0x000eb00000000800 */
[----:B------:R-:W3:Y:S08]  /*0f00*/  LDC R11, c[0x0][0x370] ;  /* 0x0000dc00ff0b7b82 */ /* 0x000ef00000000800 */
[----:B------:R-:W4:Y:S01]  /*0f10*/  LDC R12, c[0x0][0x374] ;  /* 0x0000dd00ff0c7b82 */ /* 0x000f220000000800 */
[----:B-1----:R-:W-:-:S07]  /*0f20*/  ISETP.NE.AND P1, PT, R4, 0x1, PT ;  /* 0x000000010400780c */ /* 0x002fce0003f25270 */
[----:B------:R-:W3:Y:S01]  /*0f30*/  LDC.64 R6, c[0x0][0xb10] ;  /* 0x0002c400ff067b82 */ /* 0x000ee20000000a00 */
[----:B--2---:R-:W-:-:S07]  /*0f40*/  ISETP.NE.AND P2, PT, R10, 0x1, PT ;  /* 0x000000010a00780c */ /* 0x004fce0003f45270 */
[----:B------:R-:W1:Y:S08]  /*0f50*/  LDC R8, c[0x0][0xb20] ;  /* 0x0002c800ff087b82 */ /* 0x000e700000000800 */
[----:B------:R-:W2:Y:S01]  /*0f60*/  LDC.64 R2, c[0x0][0xb28] ;  /* 0x0002ca00ff027b82 */ /* 0x000ea20000000a00 */
[----:B----4-:R-:W-:-:S04]  /*0f70*/  IMAD.HI.U32 R13, R12, R5, RZ ;  /* 0x000000050c0d7227 */ /* 0x010fc800078e00ff */
[----:B------:R-:W-:-:S04]  /*0f80*/  IMAD.HI.U32 R5, R155, R5, RZ ;  /* 0x000000059b057227 */ /* 0x000fc800078e00ff */
[----:B---3--:R-:W-:-:S04]  /*0f90*/  IMAD.HI.U32 R14, R11, R6, RZ ;  /* 0x000000060b0e7227 */ /* 0x008fc800078e00ff */
[----:B------:R-:W-:Y:S01]  /*0fa0*/  IMAD.HI.U32 R16, R165, R6, RZ ;  /* 0x00000006a5107227 */ /* 0x000fe200078e00ff */
[-C--:B------:R-:W-:Y:S02]  /*0fb0*/  @P2 SHF.R.U32.HI R11, RZ, R7.reuse, R14 ;  /* 0x00000007ff0b2219 */ /* 0x080fe4000001160e */
[-C--:B-1----:R-:W-:Y:S02]  /*0fc0*/  @P1 SHF.R.U32.HI R12, RZ, R8.reuse, R13 ;  /* 0x00000008ff0c1219 */ /* 0x082fe4000001160d */
[----:B------:R-:W-:Y:S02]  /*0fd0*/  SHF.R.U32.HI R8, RZ, R8, R5 ;  /* 0x00000008ff087219 */ /* 0x000fe40000011605 */
[----:B------:R-:W-:Y:S02]  /*0fe0*/  SHF.R.U32.HI R16, RZ, R7, R16 ;  /* 0x00000007ff107219 */ /* 0x000fe40000011610 */
[----:B------:R-:W-:Y:S01]  /*0ff0*/  SEL R5, R155, R8, !P1 ;  /* 0x000000089b057207 */ /* 0x000fe20004800000 */
[----:B--2---:R-:W-:Y:S01]  /*1000*/  IMAD.HI.U32 R14, R12, R2, RZ ;  /* 0x000000020c0e7227 */ /* 0x004fe200078e00ff */
[----:B------:R-:W-:-:S03]  /*1010*/  SEL R7, R165, R16, !P2 ;  /* 0x00000010a5077207 */ /* 0x000fc60005000000 */
[----:B------:R-:W-:Y:S01]  /*1020*/  IMAD.HI.U32 R6, R11, R2, RZ ;  /* 0x000000020b067227 */ /* 0x000fe200078e00ff */
[----:B------:R-:W-:-:S04]  /*1030*/  @P0 SHF.R.U32.HI R12, RZ, R3, R14 ;  /* 0x00000003ff0c0219 */ /* 0x000fc8000001160e */
[----:B------:R-:W-:Y:S01]  /*1040*/  @P0 SHF.R.U32.HI R11, RZ, R3, R6 ;  /* 0x00000003ff0b0219 */ /* 0x000fe20000011606 */
[----:B------:R-:W-:-:S04]  /*1050*/  IMAD R12, R12, R9, RZ ;  /* 0x000000090c0c7224 */ /* 0x000fc800078e02ff */
[----:B------:R-:W-:Y:S01]  /*1060*/  IMAD R6, R11, R9, RZ ;  /* 0x000000090b067224 */ /* 0x000fe200078e02ff */
[----:B------:R-:W-:-:S04]  /*1070*/  ISETP.GE.AND P1, PT, R5, R12, PT ;  /* 0x0000000c0500720c */ /* 0x000fc80003f26270 */
[----:B------:R-:W-:Y:S01]  /*1080*/  ISETP.GE.OR P1, PT, R7, R6, P1 ;  /* 0x000000060700720c */ /* 0x000fe20000f26670 */
[----:B------:R-:W-:-:S05]  /*1090*/  IMAD.HI.U32 R6, R5, R2, RZ ;  /* 0x0000000205067227 */ /* 0x000fca00078e00ff */
[----:B------:R-:W-:-:S04]  /*10a0*/  SHF.R.U32.HI R6, RZ, R3, R6 ;  /* 0x00000003ff067219 */ /* 0x000fc80000011606 */
[----:B------:R-:W-:-:S03]  /*10b0*/  SEL R6, R5, R6, !P0 ;  /* 0x0000000605067207 */ /* 0x000fc60004000000 */
[----:B------:R-:W-:Y:S01]  /*10c0*/  @!P1 IMAD.HI.U32 R8, R7, R2, RZ ;  /* 0x0000000207089227 */ /* 0x000fe200078e00ff */
[----:B------:R-:W-:-:S04]  /*10d0*/  IADD3 R2, PT, PT, -R6, RZ, RZ ;  /* 0x000000ff06027210 */ /* 0x000fc80007ffe1ff */
[----:B------:R-:W-:Y:S01]  /*10e0*/  @!P1 SHF.R.U32.HI R8, RZ, R3, R8 ;  /* 0x00000003ff089219 */ /* 0x000fe20000011608 */
[----:B------:R-:W-:-:S03]  /*10f0*/  IMAD R2, R9, R2, R5 ;  /* 0x0000000209027224 */ /* 0x000fc600078e0205 */
[----:B------:R-:W-:Y:S02]  /*1100*/  @!P1 SEL R3, R7, R8, !P0 ;  /* 0x0000000807039207 */ /* 0x000fe40004000000 */
[----:B------:R-:W-:-:S03]  /*1110*/  IADD3 R8, PT, PT, -R5, RZ, RZ ;  /* 0x000000ff05087210 */ /* 0x000fc60007ffe1ff */
[--C-:B------:R-:W-:Y:S02]  /*1120*/  @!P1 IMAD.IADD R6, R6, 0x1, -R3.reuse ;  /* 0x0000000106069824 */ /* 0x100fe400078e0a03 */
[----:B------:R-:W-:Y:S01]  /*1130*/  @!P1 IMAD R3, R2, R11, R3 ;  /* 0x0000000b02039224 */ /* 0x000fe200078e0203 */
[----:B------:R-:W-:Y:S01]  /*1140*/  IADD3 R2, PT, PT, -R7, RZ, RZ ;  /* 0x000000ff07027210 */ /* 0x000fe20007ffe1ff */
[----:B------:R-:W-:Y:S02]  /*1150*/  @!P1 IMAD R5, R6, R9, R7 ;  /* 0x0000000906059224 */ /* 0x000fe400078e0207 */
[----:B------:R-:W-:Y:S02]  /*1160*/  IMAD R8, R4, R8, R155 ;  /* 0x0000000804087224 */ /* 0x000fe400078e029b */
[----:B------:R-:W-:Y:S02]  /*1170*/  @!P1 IMAD.MOV.U32 R7, RZ, RZ, R3 ;  /* 0x000000ffff079224 */ /* 0x000fe400078e0003 */
[----:B------:R-:W-:-:S02]  /*1180*/  IMAD R2, R10, R2, R165 ;  /* 0x000000020a027224 */ /* 0x000fc400078e02a5 */
[----:B------:R-:W-:Y:S02]  /*1190*/  IMAD R155, R5, R4, R8 ;  /* 0x00000004059b7224 */ /* 0x000fe400078e0208 */
[----:B------:R-:W-:Y:S02]  /*11a0*/  IMAD R165, R7, R10, R2 ;  /* 0x0000000a07a57224 */ /* 0x000fe400078e0202 */
.L_x_15:
[----:B------:R-:W1:Y:S01]  /*11b0*/  LDCU UR4, c[0x0][0xb30] ;  /* 0x00016600ff0477ac */ /* 0x000e620008000800 */
[----:B------:R-:W2:Y:S08]  /*11c0*/  S2UR UR37, SR_CgaCtaId ;  /* 0x00000000002579c3 */ /* 0x000eb00000008800 */
[----:B------:R-:W3:Y:S01]  /*11d0*/  LDC R72, c[0x0][0xb24] ;  /* 0x0002c900ff487b82 */ /* 0x000ee20000000800 */
[----:B-1----:R-:W-:-:S09]  /*11e0*/  UISETP.NE.AND UP1, UPT, UR4, 0x1, UPT ;  /* 0x000000010400788c */ /* 0x002fd2000bf25270 */
[----:B--2---:R-:W-:Y:S05]  /*11f0*/  BRA.U UP1, `(.L_x_16) ;  /* 0x0000000101407547 */ /* 0x004fea000b800000 */
[----:B------:R-:W1:Y:S08]  /*1200*/  LDC.64 R4, c[0x0][0xb10] ;  /* 0x0002c400ff047b82 */ /* 0x000e700000000a00 */
[----:B------:R-:W2:Y:S08]  /*1210*/  LDC.64 R2, c[0x0][0xb18] ;  /* 0x0002c600ff027b82 */ /* 0x000eb00000000a00 */
[----:B------:R-:W4:Y:S08]  /*1220*/  LDC R6, c[0x0][0xb20] ;  /* 0x0002c800ff067b82 */ /* 0x000f300000000800 */
[----:B------:R-:W3:Y:S01]  /*1230*/  LDC R8, c[0x0][0xb0c] ;  /* 0x0002c300ff087b82 */ /* 0x000ee20000000800 */
[----:B-1----:R-:W-:-:S05]  /*1240*/  IMAD.HI.U32 R4, R165, R4, RZ ;  /* 0x00000004a5047227 */ /* 0x002fca00078e00ff */
[----:B------:R-:W-:Y:S01]  /*1250*/  SHF.R.U32.HI R4, RZ, R5, R4 ;  /* 0x00000005ff047219 */ /* 0x000fe20000011604 */
[----:B--2---:R-:W-:Y:S01]  /*1260*/  IMAD.HI.U32 R3, R155, R3, RZ ;  /* 0x000000039b037227 */ /* 0x004fe200078e00ff */
[----:B------:R-:W-:-:S04]  /*1270*/  ISETP.NE.AND P0, PT, R2, 0x1, PT ;  /* 0x000000010200780c */ /* 0x000fc80003f05270 */
[----:B----4-:R-:W-:-:S04]  /*1280*/  SHF.R.U32.HI R6, RZ, R6, R3 ;  /* 0x00000006ff067219 */ /* 0x010fc80000011603 */
[----:B------:R-:W-:Y:S02]  /*1290*/  SEL R3, R155, R6, !P0 ;  /* 0x000000069b037207 */ /* 0x000fe40004000000 */
[----:B---3--:R-:W-:-:S04]  /*12a0*/  ISETP.NE.AND P1, PT, R8, 0x1, PT ;  /* 0x000000010800780c */ /* 0x008fc80003f25270 */
[----:B------:R-:W-:-:S05]  /*12b0*/  SEL R4, R165, R4, !P1 ;  /* 0x00000004a5047207 */ /* 0x000fca0004800000 */
[----:B------:R-:W-:Y:S02]  /*12c0*/  IMAD.IADD R5, R3, 0x1, -R4 ;  /* 0x0000000103057824 */ /* 0x000fe400078e0a04 */
[----:B------:R-:W-:Y:S02]  /*12d0*/  IMAD.IADD R3, R4, 0x1, -R3 ;  /* 0x0000000104037824 */ /* 0x000fe400078e0a03 */
[----:B------:R-:W-:Y:S02]  /*12e0*/  IMAD R165, R5, R8, R165 ;  /* 0x0000000805a57224 */ /* 0x000fe400078e02a5 */
[----:B------:R-:W-:-:S07]  /*12f0*/  IMAD R155, R3, R2, R155 ;  /* 0x00000002039b7224 */ /* 0x000fce00078e029b */
.L_x_16:
[----:B------:R-:W-:Y:S01]  /*1300*/  BAR.SYNC.DEFER_BLOCKING 0x0 ;  /* 0x0000000000007b1d */ /* 0x000fe20000010000 */
[----:B------:R-:W-:Y:S01]  /*1310*/  UISETP.NE.AND UP1, UPT, UR8, 0x2, UPT ;  /* 0x000000020800788c */ /* 0x000fe2000bf25270 */
[----:B------:R-:W-:Y:S02]  /*1320*/  ISETP.NE.OR P5, PT, R0, 0x2, !P5 ;  /* 0x000000020000780c */ /* 0x000fe40006fa5670 */
[----:B------:R-:W-:-:S06]  /*1330*/  LOP3.LUT R2, R166, 0x1f, RZ, 0xc0, !PT ;  /* 0x0000001fa6027812 */ /* 0x000fcc00078ec0ff */
[----:B------:R-:W-:Y:S05]  /*1340*/  BRA.U UP1, `(.L_x_17) ;  /* 0x00000011015c7547 */ /* 0x000fea000b800000 */
[----:B------:R-:W1:Y:S01]  /*1350*/  LDCU UR13, c[0x0][0x38c] ;  /* 0x00007180ff0d77ac */ /* 0x000e620008000800 */
[----:B------:R-:W2:Y:S01]  /*1360*/  LDC R9, c[0x0][0x370] ;  /* 0x0000dc00ff097b82 */ /* 0x000ea20000000800 */
[----:B------:R-:W-:Y:S01]  /*1370*/  PLOP3.LUT P1, PT, PT, PT, UP2, 0x80, 0x8 ;  /* 0x000000000008781c */ /* 0x000fe20003f2f028 */
[----:B------:R-:W-:Y:S01]  /*1380*/  IMAD.MOV.U32 R15, RZ, RZ, 0x1 ;  /* 0x00000001ff0f7424 */ /* 0x000fe200078e00ff */
[----:B------:R-:W-:Y:S01]  /*1390*/  ISETP.EQ.OR P4, PT, R2, RZ, P5 ;  /* 0x000000ff0200720c */ /* 0x000fe20002f82670 */
[----:B------:R-:W-:Y:S01]  /*13a0*/  IMAD.MOV.U32 R14, RZ, RZ, RZ ;  /* 0x000000ffff0e7224 */ /* 0x000fe200078e00ff */
[----:B------:R-:W-:Y:S02]  /*13b0*/  PLOP3.LUT P1, PT, P1, PT, PT, 0x8, 0x80 ;  /* 0x000000000080781c */ /* 0x000fe40000f2e170 */
[----:B------:R-:W-:Y:S01]  /*13c0*/  CS2R R12, SRZ ;  /* 0x00000000000c7805 */ /* 0x000fe2000001ff00 */
[----:B------:R-:W-:Y:S01]  /*13d0*/  IMAD.MOV.U32 R10, RZ, RZ, 0x1 ;  /* 0x00000001ff0a7424 */ /* 0x000fe200078e00ff */
[----:B------:R-:W4:Y:S01]  /*13e0*/  LDC R0, c[0x0][0x374] ;  /* 0x0000dd00ff007b82 */ /* 0x000f220000000800 */
[----:B------:R-:W2:Y:S01]  /*13f0*/  LDCU.64 UR22, c[0x0][0x348] ;  /* 0x00006900ff1677ac */ /* 0x000ea20008000a00 */
[----:B------:R-:W-:Y:S01]  /*1400*/  UMOV UR6, URZ ;  /* 0x000000ff00067c82 */ /* 0x000fe20008000000 */
[----:B-1----:R-:W-:-:S04]  /*1410*/  UIADD3 UR5, UPT, UPT, UR13, 0x3f, URZ ;  /* 0x0000003f0d057890 */ /* 0x002fc8000fffe0ff */
[----:B------:R-:W-:-:S04]  /*1420*/  USHF.R.S32.HI UR4, URZ, 0x1f, UR5 ;  /* 0x0000001fff047899 */ /* 0x000fc80008011405 */
[----:B------:R-:W-:-:S04]  /*1430*/  ULEA.HI UR4, UR4, UR5, URZ, 0x6 ;  /* 0x0000000504047291 */ /* 0x000fc8000f8f30ff */
[----:B------:R-:W-:Y:S02]  /*1440*/  USHF.R.S32.HI UR15, URZ, 0x6, UR4 ;  /* 0x00000006ff0f7899 */ /* 0x000fe40008011404 */
[----:B------:R-:W-:Y:S02]  /*1450*/  UIADD3 UR4, UPT, UPT, UR13, -0x1, URZ ;  /* 0xffffffff0d047890 */ /* 0x000fe4000fffe0ff */
[----:B------:R-:W-:Y:S02]  /*1460*/  UISETP.LT.U32.AND UP0, UPT, UR15, 0x4, UPT ;  /* 0x000000040f00788c */ /* 0x000fe4000bf01070 */
[----:B------:R-:W-:Y:S02]  /*1470*/  UISETP.GE.U32.AND UP1, UPT, UR4, -0x7f, UPT ;  /* 0xffffff810400788c */ /* 0x000fe4000bf26070 */
[----:B------:R-:W-:Y:S02]  /*1480*/  USEL UR14, UR15, 0x4, UP0 ;  /* 0x000000040f0e7887 */ /* 0x000fe40008000000 */
[----:B------:R-:W-:-:S02]  /*1490*/  UIADD3 UR13, UPT, UPT, UR13, 0x7e, URZ ;  /* 0x0000007e0d0d7890 */ /* 0x000fc4000fffe0ff */
[----:B------:R-:W-:Y:S02]  /*14a0*/  UIADD3 UR5, UPT, UPT, UR14, -0x1, URZ ;  /* 0xffffffff0e057890 */ /* 0x000fe4000fffe0ff */
[----:B------:R-:W-:-:S03]  /*14b0*/  UIADD3 UR7, UPT, UPT, UR15, -UR14, URZ ;  /* 0x8000000e0f077290 */ /* 0x000fc6000fffe0ff */
[----:B------:R-:W-:-:S04]  /*14c0*/  @UP1 UIADD3 UR5, UPT, UPT, UR14, URZ, URZ ;  /* 0x000000ff0e051290 */ /* 0x000fc8000fffe0ff */
[----:B--2---:R-:W-:-:S12]  /*14d0*/  UIADD3 UR5, UPT, UPT, UR5, 0x1, URZ ;  /* 0x0000000105057890 */ /* 0x004fd8000fffe0ff */
.L_x_35:
[----:B------:R-:W-:Y:S01]  /*14e0*/  UISETP.NE.AND UP0, UPT, UR37, URZ, UPT ;  /* 0x000000ff2500728c */ /* 0x000fe2000bf05270 */
[----:B------:R-:W1:Y:S08]  /*14f0*/  S2UR UR37, SR_CgaCtaId ;  /* 0x00000000002579c3 */ /* 0x000e700000008800 */
[----:B------:R-:W-:Y:S05]  /*1500*/  BRA.U UP0, `(.L_x_18) ;  /* 0x0000000100347547 */ /* 0x000fea000b800000 */
[----:B------:R-:W2:Y:S01]  /*1510*/  S2R R2, SR_CgaCtaId ;  /* 0x0000000000027919 */ /* 0x000ea20000008800 */
[----:B------:R-:W-:-:S04]  /*1520*/  MOV R3, 0x400 ;  /* 0x0000040000037802 */ /* 0x000fc80000000f00 */
[----:B--2---:R-:W-:Y:S02]  /*1530*/  LEA R3, R2, R3, 0x18 ;  /* 0x0000000302037211 */ /* 0x004fe400078ec0ff */
[----:B------:R-:W-:-:S03]  /*1540*/  SHF.L.U32 R2, R10, 0x1f, RZ ;  /* 0x0000001f0a027819 */ /* 0x000fc600000006ff */
[----:B------:R-:W-:-:S04]  /*1550*/  IMAD R3, R12, 0x8, R3 ;  /* 0x000000080c037824 */ /* 0x000fc800078e0203 */
[----:B------:R-:W2:Y:S02]  /*1560*/  SYNCS.PHASECHK.TRANS64.TRYWAIT P0, [R3+URZ+0xd0], R2 ;  /* 0x0000d002030075a7 */ /* 0x000ea400080011ff */
[----:B--2---:R-:W-:Y:S05]  /*1570*/  @!P0 BRA `(.L_x_19) ;  /* 0x0000005000b88947 */ /* 0x004fea0003800000 */
.L_x_95:
[----:B------:R-:W-:Y:S01]  /*1580*/  VIADD R12, R12, 0x1 ;  /* 0x000000010c0c7836 */ /* 0x000fe20000000000 */
[----:B------:R2:W-:Y:S04]  /*1590*/  SYNCS.ARRIVE.TRANS64.A1T0 RZ, [R3+URZ+0xc0], RZ ;  /* 0x0000c0ff03ff79a7 */ /* 0x0005e800081000ff */
[----:B------:R-:W-:-:S04]  /*15a0*/  ISETP.NE.AND P0, PT, R12, 0x2, PT ;  /* 0x000000020c00780c */ /* 0x000fc80003f05270 */
[----:B------:R-:W-:Y:S02]  /*15b0*/  SEL R12, R12, RZ, P0 ;  /* 0x000000ff0c0c7207 */ /* 0x000fe40000000000 */
[----:B--2---:R-:W-:-:S04]  /*15c0*/  SEL R3, RZ, 0x1, P0 ;  /* 0x00000001ff037807 */ /* 0x004fc80000000000 */
[----:B------:R-:W-:-:S07]  /*15d0*/  LOP3.LUT R10, R10, R3, RZ, 0x3c, !PT ;  /* 0x000000030a0a7212 */ /* 0x000fce00078e3cff */
.L_x_18:
[----:B------:R-:W-:Y:S01]  /*15e0*/  UMOV UR4, 0x400 ;  /* 0x0000040000047882 */ /* 0x000fe20000000000 */
[----:B------:R-:W-:Y:S01]  /*15f0*/  SHF.L.U32 R2, R15, 0x1f, RZ ;  /* 0x0000001f0f027819 */ /* 0x000fe200000006ff */
[----:B-1----:R-:W-:Y:S01]  /*1600*/  ULEA UR4, UR37, UR4, 0x18 ;  /* 0x0000000425047291 */ /* 0x002fe2000f8ec0ff */
[----:B------:R-:W-:Y:S01]  /*1610*/  R2UR UR35, R165 ;  /* 0x00000000a52372ca */ /* 0x000fe200000e0000 */
[----:B------:R-:W-:Y:S01]  /*1620*/  UISETP.GE.U32.AND UP0, UPT, UR13, 0x7f, UPT ;  /* 0x0000007f0d00788c */ /* 0x000fe2000bf06070 */
[----:B------:R-:W-:Y:S01]  /*1630*/  R2UR UR11, R155 ;  /* 0x000000009b0b72ca */ /* 0x000fe200000e0000 */
[----:B------:R-:W-:Y:S01]  /*1640*/  ULEA UR8, UR6, UR4, 0x3 ;  /* 0x0000000406087291 */ /* 0x000fe2000f8e18ff */
[----:B------:R-:W-:-:S08]  /*1650*/  UMOV UR24, URZ ;  /* 0x000000ff00187c82 */ /* 0x000fd00008000000 */
[----:B------:R1:W2:Y:S01]  /*1660*/  SYNCS.PHASECHK.TRANS64.TRYWAIT P0, [UR8+0x20], R2 ;  /* 0x00002002ff0075a7 */ /* 0x0002a20008001108 */
[----:B------:R-:W-:Y:S02]  /*1670*/  USHF.L.U32 UR35, UR35, 0x7, URZ ;  /* 0x0000000723237899 */ /* 0x000fe400080006ff */
[----:B------:R-:W-:Y:S01]  /*1680*/  USHF.L.U32 UR11, UR11, 0x6, URZ ;  /* 0x000000060b0b7899 */ /* 0x000fe200080006ff */
[----:B------:R-:W-:Y:S11]  /*1690*/  BRA.U !UP0, `(.L_x_20) ;  /* 0x0000000108a87547 */ /* 0x000ff6000b800000 */
[----:B------:R-:W-:Y:S01]  /*16a0*/  UMOV UR16, URZ ;  /* 0x000000ff00107c82 */ /* 0x000fe20008000000 */
[----:B------:R-:W-:-:S05]  /*16b0*/  UMOV UR17, UR6 ;  /* 0x0000000600117c82 */ /* 0x000fca0008000000 */
.L_x_25:
[----:B-1----:R-:W-:Y:S01]  /*16c0*/  ULEA UR33, UR17, UR4, 0x3 ;  /* 0x0000000411217291 */ /* 0x002fe2000f8e18ff */
[----:B--2---:R-:W-:Y:S01]  /*16d0*/  @!P5 MOV R3, 0x3000 ;  /* 0x000030000003d802 */ /* 0x004fe20000000f00 */
[----:B--2---:R-:W-:Y:S10]  /*16e0*/  @P0 BRA `(.L_x_21) ;  /* 0x00000000000c0947 */ /* 0x004ff40003800000 */
[----:B------:R-:W-:-:S04]  /*16f0*/  SHF.L.U32 R5, R15, 0x1f, RZ ;  /* 0x0000001f0f057819 */ /* 0x000fc800000006ff */
[----:B------:R-:W2:Y:S02]  /*1700*/  SYNCS.PHASECHK.TRANS64.TRYWAIT P0, [UR33+0x20], R5 ;  /* 0x00002005ff0075a7 */ /* 0x000ea40008001121 */
[----:B--2---:R-:W-:Y:S05]  /*1710*/  @!P0 BRA `(.L_x_22) ;  /* 0x0000005000648947 */ /* 0x004fea0003800000 */
.L_x_21:
[----:B------:R2:W-:Y:S01]  /*1720*/  @!P5 SYNCS.ARRIVE.TRANS64 RZ, [UR33], R3 ;  /* 0x00000003ffffd9a7 */ /* 0x0005e20008000021 */
[----:B------:R-:W-:Y:S04]  /*1730*/  BSSY.RECONVERGENT B0, `(.L_x_23) ;  /* 0x0000003000007945 */ /* 0x000fe80003800200 */
[----:B------:R-:W-:Y:S05]  /*1740*/  @P4 BRA `(.L_x_24) ;  /* 0x0000000000044947 */ /* 0x000fea0003800000 */
[----:B------:R-:W-:Y:S05]  /*1750*/  BPT.TRAP 0x1 ;  /* 0x000000040000795c */ /* 0x000fea0000300000 */
.L_x_24:
[----:B------:R-:W-:Y:S05]  /*1760*/  BSYNC.RECONVERGENT B0 ;  /* 0x0000000000007941 */ /* 0x000fea0003800200 */
.L_x_23:
[----:B------:R-:W-:Y:S02]  /*1770*/  UIADD3 UR6, UPT, UPT, UR17, 0x1, URZ ;  /* 0x0000000111067890 */ /* 0x000fe4000fffe0ff */
[----:B------:R-:W-:Y:S02]  /*1780*/  ULEA UR32, UR17, UR4, 0xd ;  /* 0x0000000411207291 */ /* 0x000fe4000f8e68ff */
[----:B------:R-:W-:Y:S02]  /*1790*/  UISETP.NE.AND UP0, UPT, UR6, 0x4, UPT ;  /* 0x000000040600788c */ /* 0x000fe4000bf05270 */
[----:B------:R-:W-:Y:S02]  /*17a0*/  UIADD3 UR26, UP1, UPT, UR22, 0x80, URZ ;  /* 0x00000080161a7890 */ /* 0x000fe4000ff3e0ff */
[----:B------:R-:W-:Y:S02]  /*17b0*/  USEL UR9, URZ, 0x1, UP0 ;  /* 0x00000001ff097887 */ /* 0x000fe40008000000 */
[----:B------:R-:W-:-:S02]  /*17c0*/  USEL UR6, UR6, URZ, UP0 ;  /* 0x000000ff06067287 */ /* 0x000fc40008000000 */
[----:B------:R-:W-:Y:S02]  /*17d0*/  UIADD3 UR20, UP0, UPT, UR22, 0x180, URZ ;  /* 0x0000018016147890 */ /* 0x000fe4000ff1e0ff */
[----:B------:R-:W-:Y:S01]  /*17e0*/  ULEA UR8, UR6, UR4, 0x3 ;  /* 0x0000000406087291 */ /* 0x000fe2000f8e18ff */
[----:B------:R-:W-:Y:S01]  /*17f0*/  LOP3.LUT R15, R15, UR9, RZ, 0x3c, !PT ;  /* 0x000000090f0f7c12 */ /* 0x000fe2000f8e3cff */
[----:B------:R-:W-:Y:S02]  /*1800*/  USHF.L.U32 UR34, UR16, 0x6, URZ ;  /* 0x0000000610227899 */ /* 0x000fe400080006ff */
[----:B------:R-:W-:Y:S01]  /*1810*/  UIADD3.X UR27, UPT, UPT, URZ, UR23, URZ, UP1, !UPT ;  /* 0x00000017ff1b7290 */ /* 0x000fe20008ffe4ff */
[----:B-1----:R-:W-:Y:S01]  /*1820*/  SHF.L.U32 R2, R15, 0x1f, RZ ;  /* 0x0000001f0f027819 */ /* 0x002fe200000006ff */
[----:B------:R-:W-:Y:S02]  /*1830*/  UIADD3 UR32, UPT, UPT, UR32, 0x4400, URZ ;  /* 0x0000440020207890 */ /* 0x000fe4000fffe0ff */
[----:B------:R-:W-:Y:S01]  /*1840*/  UIADD3.X UR21, UPT, UPT, URZ, UR23, URZ, UP0, !UPT ;  /* 0x00000017ff157290 */ /* 0x000fe200087fe4ff */
[----:B------:R1:W1:Y:S01]  /*1850*/  SYNCS.PHASECHK.TRANS64.TRYWAIT P0, [UR8+0x20], R2 ;  /* 0x00002002ff0075a7 */ /* 0x0002620008001108 */
[----:B------:R-:W-:Y:S01]  /*1860*/  ULEA UR8, UR17, UR4, 0xc ;  /* 0x0000000411087291 */ /* 0x000fe2000f8e60ff */
[----:B------:R-:W-:Y:S01]  /*1870*/  UMOV UR18, 0x0 ;  /* 0x0000000000127882 */ /* 0x000fe20000000000 */
[----:B------:R-:W-:-:S02]  /*1880*/  UMOV UR19, 0x10000000 ;  /* 0x1000000000137882 */ /* 0x000fc40000000000 */
[----:B------:R-:W-:Y:S01]  /*1890*/  UIADD3 UR8, UPT, UPT, UR8, 0xc400, URZ ;  /* 0x0000c40008087890 */ /* 0x000fe2000fffe0ff */
[----:B------:R1:W-:Y:S01]  /*18a0*/  UTMALDG.3D [UR32], [UR26], desc[UR18] ;  /* 0x000012201a0075b4 */ /* 0x0003e20008011000 */
[----:B------:R-:W-:Y:S01]  /*18b0*/  UMOV UR12, UR36 ;  /* 0x00000024000c7c82 */ /* 0x000fe20008000000 */
[----:B------:R-:W-:Y:S01]  /*18c0*/  UMOV UR9, UR33 ;  /* 0x0000002100097c82 */ /* 0x000fe20008000000 */
[----:B------:R-:W-:Y:S01]  /*18d0*/  UMOV UR10, UR34 ;  /* 0x00000022000a7c82 */ /* 0x000fe20008000000 */
[----:B------:R-:W-:Y:S01]  /*18e0*/  UIADD3 UR16, UPT, UPT, UR16, 0x1, URZ ;  /* 0x0000000110107890 */ /* 0x000fe2000fffe0ff */
[----:B------:R-:W-:Y:S01]  /*18f0*/  UMOV UR24, UR5 ;  /* 0x0000000500187c82 */ /* 0x000fe20008000000 */
[----:B------:R-:W-:Y:S02]  /*1900*/  UMOV UR17, UR6 ;  /* 0x0000000600117c82 */ /* 0x000fe40008000000 */
[----:B------:R1:W-:Y:S01]  /*1910*/  UTMALDG.3D [UR8], [UR20], desc[UR18] ;  /* 0x00001208140075b4 */ /* 0x0003e20008011000 */
[----:B------:R-:W-:-:S09]  /*1920*/  UISETP.NE.AND UP0, UPT, UR16, UR5, UPT ;  /* 0x000000051000728c */ /* 0x000fd2000bf05270 */
[----:B------:R-:W-:Y:S05]  /*1930*/  BRA.U UP0, `(.L_x_25) ;  /* 0xfffffffd00607547 */ /* 0x000fea000b83ffff */
.L_x_20:
[----:B-1----:R-:W-:Y:S01]  /*1940*/  ULEA UR8, UR6, UR4, 0x3 ;  /* 0x0000000406087291 */ /* 0x002fe2000f8e18ff */
[----:B------:R-:W-:Y:S01]  /*1950*/  SHF.L.U32 R2, R15, 0x1f, RZ ;  /* 0x0000001f0f027819 */ /* 0x000fe200000006ff */
[----:B------:R-:W-:Y:S01]  /*1960*/  @!P1 SYNCS.ARRIVE.TRANS64.A1T0 RZ, [UR4+0x58], RZ ;  /* 0x000058ffffff99a7 */ /* 0x000fe20008100004 */
[----:B------:R-:W-:-:S06]  /*1970*/  UISETP.GT.AND UP0, UPT, UR15, UR14, UPT ;  /* 0x0000000e0f00728c */ /* 0x000fcc000bf04270 */
[----:B--2---:R1:W2:Y:S03]  /*1980*/  SYNCS.PHASECHK.TRANS64.TRYWAIT P0, [UR8+0x20], R2 ;  /* 0x00002002ff0075a7 */ /* 0x0042a60008001108 */
[----:B------:R-:W-:Y:S05]  /*1990*/  BRA.U !UP0, `(.L_x_26) ;  /* 0x0000000108ac7547 */ /* 0x000fea000b800000 */
[----:B------:R-:W-:Y:S01]  /*19a0*/  UIADD3 UR21, UPT, UPT, UR7, UR24, URZ ;  /* 0x0000001807157290 */ /* 0x000fe2000fffe0ff */
[----:B------:R-:W-:-:S11]  /*19b0*/  UMOV UR25, UR6 ;  /* 0x0000000600197c82 */ /* 0x000fd60008000000 */
.L_x_31:
[----:B-1----:R-:W-:Y:S01]  /*19c0*/  ULEA UR17, UR25, UR4, 0x3 ;  /* 0x0000000419117291 */ /* 0x002fe2000f8e18ff */
[----:B--2---:R-:W-:Y:S01]  /*19d0*/  @!P5 MOV R3, 0x3000 ;  /* 0x000030000003d802 */ /* 0x004fe20000000f00 */
[----:B--2---:R-:W-:Y:S10]  /*19e0*/  @P0 BRA `(.L_x_27) ;  /* 0x00000000000c0947 */ /* 0x004ff40003800000 */
[----:B------:R-:W-:-:S04]  /*19f0*/  SHF.L.U32 R5, R15, 0x1f, RZ ;  /* 0x0000001f0f057819 */ /* 0x000fc800000006ff */
[----:B------:R-:W2:Y:S02]  /*1a00*/  SYNCS.PHASECHK.TRANS64.TRYWAIT P0, [UR17+0x20], R5 ;  /* 0x00002005ff0075a7 */ /* 0x000ea40008001111 */
[----:B--2---:R-:W-:Y:S05]  /*1a10*/  @!P0 BRA `(.L_x_28) ;  /* 0x0000004c00bc8947 */ /* 0x004fea0003800000 */
.L_x_27:
[----:B------:R2:W-:Y:S01]  /*1a20*/  @!P5 SYNCS.ARRIVE.TRANS64 RZ, [UR17], R3 ;  /* 0x00000003ffffd9a7 */ /* 0x0005e20008000011 */
[----:B------:R-:W-:Y:S04]  /*1a30*/  BSSY.RECONVERGENT B0, `(.L_x_29) ;  /* 0x0000003000007945 */ /* 0x000fe80003800200 */
[----:B------:R-:W-:Y:S05]  /*1a40*/  @P4 BRA `(.L_x_30) ;  /* 0x0000000000044947 */ /* 0x000fea0003800000 */
[----:B------:R-:W-:Y:S05]  /*1a50*/  BPT.TRAP 0x1 ;  /* 0x000000040000795c */ /* 0x000fea0000300000 */
.L_x_30:
[----:B------:R-:W-:Y:S05]  /*1a60*/  BSYNC.RECONVERGENT B0 ;  /* 0x0000000000007941 */ /* 0x000fea0003800200 */
.L_x_29:
        /* <DEDUP_REMOVED lines=10> */
[----:B------:R-:W-:Y:S01]  /*1b10*/  UIADD3 UR16, UPT, UPT, UR16, 0x4400, URZ ;  /* 0x0000440010107890 */ /* 0x000fe2000fffe0ff */
[----:B-1----:R-:W-:Y:S01]  /*1b20*/  SHF.L.U32 R2, R15, 0x1f, RZ ;  /* 0x0000001f0f027819 */ /* 0x002fe200000006ff */
[----:B------:R-:W-:Y:S02]  /*1b30*/  UIADD3.X UR31, UPT, UPT, URZ, UR23, URZ, UP1, !UPT ;  /* 0x00000017ff1f7290 */ /* 0x000fe40008ffe4ff */
[----:B------:R-:W-:Y:S01]  /*1b40*/  UIADD3.X UR29, UPT, UPT, URZ, UR23, URZ, UP0, !UPT ;  /* 0x00000017ff1d7290 */ /* 0x000fe200087fe4ff */
[----:B------:R1:W1:Y:S01]  /*1b50*/  SYNCS.PHASECHK.TRANS64.TRYWAIT P0, [UR8+0x20], R2 ;  /* 0x00002002ff0075a7 */ /* 0x0002620008001108 */
[----:B------:R-:W-:Y:S01]  /*1b60*/  ULEA UR8, UR25, UR4, 0xc ;  /* 0x0000000419087291 */ /* 0x000fe2000f8e60ff */
[----:B------:R-:W-:Y:S01]  /*1b70*/  UMOV UR26, 0x0 ;  /* 0x00000000001a7882 */ /* 0x000fe20000000000 */
[----:B------:R-:W-:-:S02]  /*1b80*/  UMOV UR27, 0x10000000 ;  /* 0x10000000001b7882 */ /* 0x000fc40000000000 */
[----:B------:R-:W-:Y:S01]  /*1b90*/  UIADD3 UR8, UPT, UPT, UR8, 0xc400, URZ ;  /* 0x0000c40008087890 */ /* 0x000fe2000fffe0ff */
[----:B------:R-:W-:Y:S01]  /*1ba0*/  UMOV UR19, UR35 ;  /* 0x0000002300137c82 */ /* 0x000fe20008000000 */
[----:B------:R-:W-:Y:S01]  /*1bb0*/  UMOV UR20, UR36 ;  /* 0x0000002400147c82 */ /* 0x000fe20008000000 */
[----:B------:R-:W-:Y:S01]  /*1bc0*/  UMOV UR12, UR36 ;  /* 0x00000024000c7c82 */ /* 0x000fe20008000000 */
[----:B------:R-:W-:Y:S01]  /*1bd0*/  UMOV UR9, UR17 ;  /* 0x0000001100097c82 */ /* 0x000fe20008000000 */
[----:B------:R-:W-:Y:S01]  /*1be0*/  UMOV UR10, UR18 ;  /* 0x00000012000a7c82 */ /* 0x000fe20008000000 */
[----:B------:R1:W-:Y:S01]  /*1bf0*/  UTMALDG.3D [UR16], [UR30], desc[UR26] ;  /* 0x00001a101e0075b4 */ /* 0x0003e20008011000 */
[----:B------:R-:W-:Y:S01]  /*1c00*/  UIADD3 UR24, UPT, UPT, UR24, 0x1, URZ ;  /* 0x0000000118187890 */ /* 0x000fe2000fffe0ff */
[----:B------:R-:W-:-:S03]  /*1c10*/  UMOV UR25, UR6 ;  /* 0x0000000600197c82 */ /* 0x000fc60008000000 */
[----:B------:R-:W-:Y:S01]  /*1c20*/  UISETP.NE.AND UP0, UPT, UR24, UR21, UPT ;  /* 0x000000151800728c */ /* 0x000fe2000bf05270 */
[----:B------:R1:W-:Y:S08]  /*1c30*/  UTMALDG.3D [UR8], [UR28], desc[UR26] ;  /* 0x00001a081c0075b4 */ /* 0x0003f00008011000 */
[----:B------:R-:W-:Y:S05]  /*1c40*/  BRA.U UP0, `(.L_x_31) ;  /* 0xfffffffd005c7547 */ /* 0x000fea000b83ffff */
.L_x_26:
[C---:B-1----:R-:W-:Y:S01]  /*1c50*/  LEA R2, R14.reuse, UR4, 0x3 ;  /* 0x000000040e027c11 */ /* 0x042fe2000f8e18ff */
[----:B------:R-:W-:Y:S01]  /*1c60*/  NOP ;  /* 0x0000000000007918 */ /* 0x000fe20000000000 */
[----:B--2---:R-:W-:Y:S02]  /*1c70*/  SHF.L.U32 R3, R13, 0x1f, RZ ;  /* 0x0000001f0d037819 */ /* 0x004fe400000006ff */
[----:B------:R-:W-:Y:S02]  /*1c80*/  LEA R4, R14, UR4, 0x4 ;  /* 0x000000040e047c11 */ /* 0x000fe4000f8e20ff */
[----:B------:R-:W1:Y:S02]  /*1c90*/  SYNCS.PHASECHK.TRANS64.TRYWAIT P0, [R2+URZ+0x60], R3 ;  /* 0x00006003020075a7 */ /* 0x000e6400080011ff */
[----:B-1----:R-:W-:Y:S05]  /*1ca0*/  @!P0 BRA `(.L_x_32) ;  /* 0x0000004c00308947 */ /* 0x002fea0003800000 */
.L_x_98:
[----:B------:R-:W2:Y:S01]  /*1cb0*/  LDS.128 R4, [R4+0xf0] ;  /* 0x0000f00004047984 */ /* 0x000ea20000000c00 */
[----:B---3--:R-:W-:Y:S01]  /*1cc0*/  ISETP.GE.AND P0, PT, R72, 0x1, PT ;  /* 0x000000014800780c */ /* 0x008fe20003f06270 */
[----:B-1----:R-:W-:Y:S01]  /*1cd0*/  VIADD R2, R2, 0x70 ;  /* 0x0000007002027836 */ /* 0x002fe20000000000 */
[----:B------:R-:W-:Y:S01]  /*1ce0*/  @!PT LDS RZ, [RZ] ;  /* 0x00000000fffff984 */ /* 0x000fe20000000800 */
[----:B------:R-:W-:Y:S01]  /*1cf0*/  @!PT LDS RZ, [RZ] ;  /* 0x00000000fffff984 */ /* 0x000fe20000000800 */
[----:B------:R-:W-:Y:S01]  /*1d00*/  @!PT LDS RZ, [RZ] ;  /* 0x00000000fffff984 */ /* 0x000fe20000000800 */
[----:B------:R-:W-:Y:S01]  /*1d10*/  @!PT LDS RZ, [RZ] ;  /* 0x00000000fffff984 */ /* 0x000fe20000000800 */
[----:B------:R1:W-:Y:S06]  /*1d20*/  MEMBAR.ALL.CTA ;  /* 0x0000000000007992 */ /* 0x0003ec0000008000 */
[----:B-1----:R-:W1:Y:S01]  /*1d30*/  FENCE.VIEW.ASYNC.S ;  /* 0x00000000000073c6 */ /* 0x002e620000000000 */
[----:B------:R-:W-:-:S04]  /*1d40*/  PRMT R2, RZ, 0x654, R2 ;  /* 0x00000654ff027816 */ /* 0x000fc80000000002 */
[----:B-1----:R1:W-:Y:S01]  /*1d50*/  SYNCS.ARRIVE.TRANS64.RED.A1T0 RZ, [R2+URZ], RZ ;  /* 0x000000ff02ff79a7 */ /* 0x0023e200081004ff */
[----:B--2---:R-:W-:-:S13]  /*1d60*/  LOP3.LUT P2, RZ, R6, 0x1, RZ, 0xc0, !PT ;  /* 0x0000000106ff7812 */ /* 0x004fda000784c0ff */
[----:B------:R-:W-:Y:S01]  /*1d70*/  @P2 SHF.R.U32.HI R3, RZ, 0x10, R5 ;  /* 0x00000010ff032819 */ /* 0x000fe20000011605 */
[----:B------:R-:W-:Y:S01]  /*1d80*/  VOTEU.ANY UP0, P2 ;  /* 0x0000000000ff7886 */ /* 0x000fe20001000100 */
[----:B------:R-:W-:Y:S02]  /*1d90*/  @P2 MOV R11, R4 ;  /* 0x00000004000b2202 */ /* 0x000fe40000000f00 */
[----:B------:R-:W-:Y:S02]  /*1da0*/  @P2 R2UR.BROADCAST UR8, R3 ;  /* 0x00000000030822ca */ /* 0x000fe400008e0000 */
[----:B------:R-:W-:-:S11]  /*1db0*/  @P2 LOP3.LUT R8, R5, 0xffff, RZ, 0xc0, !PT ;  /* 0x0000ffff05082812 */ /* 0x000fd600078ec0ff */
[----:B------:R-:W-:Y:S01]  /*1dc0*/  @UP0 UMOV UR36, UR8 ;  /* 0x0000000800240c82 */ /* 0x000fe20008000000 */
[----:B-1----:R-:W-:Y:S05]  /*1dd0*/  @!P0 BRA `(.L_x_33) ;  /* 0x0000000000b88947 */ /* 0x002fea0003800000 */
[----:B------:R-:W4:Y:S01]  /*1de0*/  LDC.64 R4, c[0x0][0xb18] ;  /* 0x0002c600ff047b82 */ /* 0x000f220000000a00 */
[----:B------:R-:W-:-:S07]  /*1df0*/  ISETP.NE.AND P3, PT, R72, 0x1, PT ;  /* 0x000000014800780c */ /* 0x000fce0003f65270 */
[----:B------:R-:W1:Y:S08]  /*1e00*/  LDC.64 R6, c[0x0][0xb10] ;  /* 0x0002c400ff067b82 */ /* 0x000e700000000a00 */
[----:B------:R-:W2:Y:S08]  /*1e10*/  LDC R16, c[0x0][0xb20] ;  /* 0x0002c800ff107b82 */ /* 0x000eb00000000800 */
[----:B------:R-:W3:Y:S01]  /*1e20*/  LDC R18, c[0x0][0xb0c] ;  /* 0x0002c300ff127b82 */ /* 0x000ee20000000800 */
[----:B----4-:R-:W-:Y:S01]  /*1e30*/  IMAD.HI.U32 R17, R0, R5, RZ ;  /* 0x0000000500117227 */ /* 0x010fe200078e00ff */
[----:B------:R-:W-:-:S03]  /*1e40*/  ISETP.NE.AND P0, PT, R4, 0x1, PT ;  /* 0x000000010400780c */ /* 0x000fc60003f05270 */
[----:B------:R-:W-:-:S03]  /*1e50*/  IMAD.HI.U32 R5, R8, R5, RZ ;  /* 0x0000000508057227 */ /* 0x000fc600078e00ff */
[----:B------:R-:W4:Y:S01]  /*1e60*/  LDC.64 R2, c[0x0][0xb28] ;  /* 0x0002ca00ff027b82 */ /* 0x000f220000000a00 */
[----:B-1----:R-:W-:-:S04]  /*1e70*/  IMAD.HI.U32 R20, R9, R6, RZ ;  /* 0x0000000609147227 */ /* 0x002fc800078e00ff */
[----:B------:R-:W-:Y:S01]  /*1e80*/  IMAD.HI.U32 R22, R11, R6, RZ ;  /* 0x000000060b167227 */ /* 0x000fe200078e00ff */
[----:B------:R-:W-:Y:S02]  /*1e90*/  SHF.R.U32.HI R20, RZ, R7, R20 ;  /* 0x00000007ff147219 */ /* 0x000fe40000011614 */
[-C--:B--2---:R-:W-:Y:S02]  /*1ea0*/  SHF.R.U32.HI R17, RZ, R16.reuse, R17 ;  /* 0x00000010ff117219 */ /* 0x084fe40000011611 */
[----:B------:R-:W-:Y:S02]  /*1eb0*/  SHF.R.U32.HI R5, RZ, R16, R5 ;  /* 0x00000010ff057219 */ /* 0x000fe40000011605 */
[----:B------:R-:W-:Y:S02]  /*1ec0*/  SEL R17, R0, R17, !P0 ;  /* 0x0000001100117207 */ /* 0x000fe40004000000 */
[----:B------:R-:W-:Y:S02]  /*1ed0*/  SHF.R.U32.HI R22, RZ, R7, R22 ;  /* 0x00000007ff167219 */ /* 0x000fe40000011616 */
[----:B---3--:R-:W-:-:S02]  /*1ee0*/  ISETP.NE.AND P1, PT, R18, 0x1, PT ;  /* 0x000000011200780c */ /* 0x008fc40003f25270 */
[----:B------:R-:W-:Y:S02]  /*1ef0*/  SEL R5, R8, R5, !P0 ;  /* 0x0000000508057207 */ /* 0x000fe40004000000 */
[----:B------:R-:W-:Y:S02]  /*1f00*/  SEL R19, R9, R20, !P1 ;  /* 0x0000001409137207 */ /* 0x000fe40004800000 */
[----:B------:R-:W-:Y:S01]  /*1f10*/  SEL R7, R11, R22, !P1 ;  /* 0x000000160b077207 */ /* 0x000fe20004800000 */
[----:B----4-:R-:W-:-:S04]  /*1f20*/  IMAD.HI.U32 R20, R17, R2, RZ ;  /* 0x0000000211147227 */ /* 0x010fc800078e00ff */
[----:B------:R-:W-:Y:S01]  /*1f30*/  IMAD.HI.U32 R6, R19, R2, RZ ;  /* 0x0000000213067227 */ /* 0x000fe200078e00ff */
[----:B------:R-:W-:-:S04]  /*1f40*/  @P3 SHF.R.U32.HI R17, RZ, R3, R20 ;  /* 0x00000003ff113219 */ /* 0x000fc80000011614 */
[----:B------:R-:W-:Y:S01]  /*1f50*/  @P3 SHF.R.U32.HI R19, RZ, R3, R6 ;  /* 0x00000003ff133219 */ /* 0x000fe20000011606 */
[----:B------:R-:W-:-:S04]  /*1f60*/  IMAD R17, R72, R17, RZ ;  /* 0x0000001148117224 */ /* 0x000fc800078e02ff */
[----:B------:R-:W-:Y:S01]  /*1f70*/  IMAD R6, R72, R19, RZ ;  /* 0x0000001348067224 */ /* 0x000fe200078e02ff */
[C---:B------:R-:W-:Y:S02]  /*1f80*/  ISETP.GE.AND P0, PT, R5.reuse, R17, PT ;  /* 0x000000110500720c */ /* 0x040fe40003f06270 */
[----:B------:R-:W-:Y:S02]  /*1f90*/  IADD3 R17, PT, PT, -R5, RZ, RZ ;  /* 0x000000ff05117210 */ /* 0x000fe40007ffe1ff */
[----:B------:R-:W-:Y:S01]  /*1fa0*/  ISETP.GE.OR P0, PT, R7, R6, P0 ;  /* 0x000000060700720c */ /* 0x000fe20000706670 */
[----:B------:R-:W-:-:S04]  /*1fb0*/  IMAD.HI.U32 R6, R5, R2, RZ ;  /* 0x0000000205067227 */ /* 0x000fc800078e00ff */
[----:B------:R-:W-:Y:S01]  /*1fc0*/  IMAD R8, R4, R17, R8 ;  /* 0x0000001104087224 */ /* 0x000fe200078e0208 */
[----:B------:R-:W-:-:S04]  /*1fd0*/  SHF.R.U32.HI R6, RZ, R3, R6 ;  /* 0x00000003ff067219 */ /* 0x000fc80000011606 */
[----:B------:R-:W-:-:S03]  /*1fe0*/  SEL R6, R5, R6, !P3 ;  /* 0x0000000605067207 */ /* 0x000fc60005800000 */
[----:B------:R-:W-:-:S04]  /*1ff0*/  @!P0 IMAD.HI.U32 R16, R7, R2, RZ ;  /* 0x0000000207108227 */ /* 0x000fc800078e00ff */
[----:B------:R-:W-:Y:S01]  /*2000*/  IMAD.MOV R2, RZ, RZ, -R6 ;  /* 0x000000ffff027224 */ /* 0x000fe200078e0a06 */
[----:B------:R-:W-:-:S03]  /*2010*/  @!P0 SHF.R.U32.HI R16, RZ, R3, R16 ;  /* 0x00000003ff108219 */ /* 0x000fc60000011610 */
[----:B------:R-:W-:Y:S01]  /*2020*/  IMAD R2, R72, R2, R5 ;  /* 0x0000000248027224 */ /* 0x000fe200078e0205 */
[----:B------:R-:W-:-:S05]  /*2030*/  @!P0 SEL R3, R7, R16, !P3 ;  /* 0x0000001007038207 */ /* 0x000fca0005800000 */
[--C-:B------:R-:W-:Y:S02]  /*2040*/  @!P0 IMAD.IADD R6, R6, 0x1, -R3.reuse ;  /* 0x0000000106068824 */ /* 0x100fe400078e0a03 */
[----:B------:R-:W-:Y:S01]  /*2050*/  @!P0 IMAD R3, R2, R19, R3 ;  /* 0x0000001302038224 */ /* 0x000fe200078e0203 */
[----:B------:R-:W-:Y:S01]  /*2060*/  IADD3 R2, PT, PT, -R7, RZ, RZ ;  /* 0x000000ff07027210 */ /* 0x000fe20007ffe1ff */
[----:B------:R-:W-:Y:S02]  /*2070*/  @!P0 IMAD R5, R72, R6, R7 ;  /* 0x0000000648058224 */ /* 0x000fe400078e0207 */
[----:B------:R-:W-:Y:S02]  /*2080*/  @!P0 IMAD.MOV.U32 R7, RZ, RZ, R3 ;  /* 0x000000ffff078224 */ /* 0x000fe400078e0003 */
[----:B------:R-:W-:Y:S02]  /*2090*/  IMAD R2, R18, R2, R11 ;  /* 0x0000000212027224 */ /* 0x000fe400078e020b */
[----:B------:R-:W-:-:S02]  /*20a0*/  IMAD R8, R5, R4, R8 ;  /* 0x0000000405087224 */ /* 0x000fc400078e0208 */
[----:B------:R-:W-:Y:S02]  /*20b0*/  IMAD R11, R7, R18, R2 ;  /* 0x00000012070b7224 */ /* 0x000fe400078e0202 */
.L_x_33:
[----:B------:R-:W1:Y:S02]  /*20c0*/  LDCU UR8, c[0x0][0xb30] ;  /* 0x00016600ff0877ac */ /* 0x000e640008000800 */
[----:B-1----:R-:W-:-:S09]  /*20d0*/  UISETP.NE.AND UP0, UPT, UR8, 0x1, UPT ;  /* 0x000000010800788c */ /* 0x002fd2000bf05270 */
[----:B------:R-:W-:Y:S05]  /*20e0*/  BRA.U UP0, `(.L_x_34) ;  /* 0x0000000100407547 */ /* 0x000fea000b800000 */
[----:B------:R-:W1:Y:S08]  /*20f0*/  LDC.64 R4, c[0x0][0xb10] ;  /* 0x0002c400ff047b82 */ /* 0x000e700000000a00 */
[----:B------:R-:W2:Y:S08]  /*2100*/  LDC.64 R2, c[0x0][0xb18] ;  /* 0x0002c600ff027b82 */ /* 0x000eb00000000a00 */
[----:B------:R-:W3:Y:S08]  /*2110*/  LDC R6, c[0x0][0xb20] ;  /* 0x0002c800ff067b82 */ /* 0x000ef00000000800 */
[----:B------:R-:W4:Y:S01]  /*2120*/  LDC R16, c[0x0][0xb0c] ;  /* 0x0002c300ff107b82 */ /* 0x000f220000000800 */
[----:B-1----:R-:W-:-:S05]  /*2130*/  IMAD.HI.U32 R4, R11, R4, RZ ;  /* 0x000000040b047227 */ /* 0x002fca00078e00ff */
[----:B------:R-:W-:Y:S01]  /*2140*/  SHF.R.U32.HI R4, RZ, R5, R4 ;  /* 0x00000005ff047219 */ /* 0x000fe20000011604 */
[----:B--2---:R-:W-:Y:S01]  /*2150*/  IMAD.HI.U32 R3, R8, R3, RZ ;  /* 0x0000000308037227 */ /* 0x004fe200078e00ff */
[----:B------:R-:W-:-:S04]  /*2160*/  ISETP.NE.AND P0, PT, R2, 0x1, PT ;  /* 0x000000010200780c */ /* 0x000fc80003f05270 */
[----:B---3--:R-:W-:-:S04]  /*2170*/  SHF.R.U32.HI R3, RZ, R6, R3 ;  /* 0x00000006ff037219 */ /* 0x008fc80000011603 */
[----:B------:R-:W-:Y:S02]  /*2180*/  SEL R3, R8, R3, !P0 ;  /* 0x0000000308037207 */ /* 0x000fe40004000000 */
[----:B----4-:R-:W-:-:S04]  /*2190*/  ISETP.NE.AND P1, PT, R16, 0x1, PT ;  /* 0x000000011000780c */ /* 0x010fc80003f25270 */
[----:B------:R-:W-:-:S05]  /*21a0*/  SEL R4, R11, R4, !P1 ;  /* 0x000000040b047207 */ /* 0x000fca0004800000 */
[----:B------:R-:W-:Y:S02]  /*21b0*/  IMAD.IADD R5, R3, 0x1, -R4 ;  /* 0x0000000103057824 */ /* 0x000fe400078e0a04 */
[----:B------:R-:W-:Y:S02]  /*21c0*/  IMAD.IADD R3, R4, 0x1, -R3 ;  /* 0x0000000104037824 */ /* 0x000fe400078e0a03 */
[----:B------:R-:W-:Y:S02]  /*21d0*/  IMAD R11, R5, R16, R11 ;  /* 0x00000010050b7224 */ /* 0x000fe400078e020b */
[----:B------:R-:W-:-:S07]  /*21e0*/  IMAD R8, R3, R2, R8 ;  /* 0x0000000203087224 */ /* 0x000fce00078e0208 */
.L_x_34:
[----:B------:R-:W-:Y:S01]  /*21f0*/  VIADD R14, R14, 0x1 ;  /* 0x000000010e0e7836 */ /* 0x000fe20000000000 */
[----:B------:R-:W-:Y:S01]  /*2200*/  PLOP3.LUT P1, PT, PT, PT, PT, 0x80, 0x8 ;  /* 0x000000000008781c */ /* 0x000fe20003f2f070 */
[----:B------:R-:W-:Y:S02]  /*2210*/  IMAD.IADD R165, R11, 0x1, R154 ;  /* 0x000000010ba57824 */ /* 0x000fe400078e029a */
[----:B------:R-:W-:Y:S01]  /*2220*/  IMAD.IADD R155, R8, 0x1, R143 ;  /* 0x00000001089b7824 */ /* 0x000fe200078e028f */
[----:B------:R-:W-:-:S04]  /*2230*/  ISETP.NE.AND P0, PT, R14, 0x2, PT ;  /* 0x000000020e00780c */ /* 0x000fc80003f05270 */
[----:B------:R-:W-:Y:S02]  /*2240*/  SEL R2, RZ, 0x1, P0 ;  /* 0x00000001ff027807 */ /* 0x000fe40000000000 */
[----:B------:R-:W-:Y:S02]  /*2250*/  SEL R14, R14, RZ, P0 ;  /* 0x000000ff0e0e7207 */ /* 0x000fe40000000000 */
[----:B------:R-:W-:Y:S01]  /*2260*/  LOP3.LUT R13, R13, R2, RZ, 0x3c, !PT ;  /* 0x000000020d0d7212 */ /* 0x000fe200078e3cff */
[----:B------:R-:W-:Y:S06]  /*2270*/  @P2 BRA `(.L_x_35) ;  /* 0xfffffff000982947 */ /* 0x000fec000383ffff */
[----:B------:R-:W-:Y:S01]  /*2280*/  UIADD3 UR4, UPT, UPT, UR4, 0x20, URZ ;  /* 0x0000002004047890 */ /* 0x000fe2000fffe0ff */
[----:B------:R-:W-:-:S03]  /*2290*/  SHF.L.U32 R3, R15, 0x1f, RZ ;  /* 0x0000001f0f037819 */ /* 0x000fc600000006ff */
[----:B------:R-:W-:-:S09]  /*22a0*/  ULEA UR5, UR6, UR4, 0x3 ;  /* 0x0000000406057291 */ /* 0x000fd2000f8e18ff */
[----:B------:R-:W1:Y:S02]  /*22b0*/  SYNCS.PHASECHK.TRANS64.TRYWAIT P0, [UR5], R3 ;  /* 0x00000003ff0075a7 */ /* 0x000e640008001105 */
[----:B-1----:R-:W-:Y:S05]  /*22c0*/  @!P0 BRA `(.L_x_36) ;  /* 0x0000004400bc8947 */ /* 0x002fea0003800000 */
.L_x_100:
[----:B------:R-:W-:-:S04]  /*22d0*/  UIADD3 UR6, UPT, UPT, UR6, 0x1, URZ ;  /* 0x0000000106067890 */ /* 0x000fc8000fffe0ff */
[----:B------:R-:W-:-:S04]  /*22e0*/  UISETP.NE.AND UP0, UPT, UR6, 0x4, UPT ;  /* 0x000000040600788c */ /* 0x000fc8000bf05270 */
[----:B------:R-:W-:Y:S02]  /*22f0*/  USEL UR7, URZ, 0x1, UP0 ;  /* 0x00000001ff077887 */ /* 0x000fe40008000000 */
[----:B------:R-:W-:-:S04]  /*2300*/  USEL UR6, UR6, URZ, UP0 ;  /* 0x000000ff06067287 */ /* 0x000fc80008000000 */
[----:B------:R-:W-:Y:S01]  /*2310*/  ULEA UR5, UR6, UR4, 0x3 ;  /* 0x0000000406057291 */ /* 0x000fe2000f8e18ff */
[----:B------:R-:W-:-:S04]  /*2320*/  LOP3.LUT R2, R15, UR7, RZ, 0x3c, !PT ;  /* 0x000000070f027c12 */ /* 0x000fc8000f8e3cff */
[----:B-1----:R-:W-:-:S04]  /*2330*/  SHF.L.U32 R3, R2, 0x1f, RZ ;  /* 0x0000001f02037819 */ /* 0x002fc800000006ff */
[----:B------:R-:W1:Y:S02]  /*2340*/  SYNCS.PHASECHK.TRANS64.TRYWAIT P0, [UR5], R3 ;  /* 0x00000003ff0075a7 */ /* 0x000e640008001105 */
[----:B-1----:R-:W-:Y:S05]  /*2350*/  @!P0 BRA `(.L_x_37) ;  /* 0x0000004400b08947 */ /* 0x002fea0003800000 */
.L_x_102:
        /* <DEDUP_REMOVED lines=9> */
.L_x_104:
[----:B------:R-:W-:-:S04]  /*23f0*/  UIADD3 UR6, UPT, UPT, UR6, 0x1, URZ ;  /* 0x0000000106067890 */ /* 0x000fc8000fffe0ff */
[----:B------:R-:W-:-:S04]  /*2400*/  UISETP.NE.AND UP0, UPT, UR6, 0x4, UPT ;  /* 0x000000040600788c */ /* 0x000fc8000bf05270 */
[----:B------:R-:W-:Y:S02]  /*2410*/  USEL UR5, URZ, 0x1, UP0 ;  /* 0x00000001ff057887 */ /* 0x000fe40008000000 */
[----:B------:R-:W-:-:S04]  /*2420*/  USEL UR6, UR6, URZ, UP0 ;  /* 0x000000ff06067287 */ /* 0x000fc80008000000 */
[----:B------:R-:W-:Y:S01]  /*2430*/  ULEA UR6, UR6, UR4, 0x3 ;  /* 0x0000000406067291 */ /* 0x000fe2000f8e18ff */
[----:B-1----:R-:W-:-:S04]  /*2440*/  LOP3.LUT R3, R2, UR5, RZ, 0x3c, !PT ;  /* 0x0000000502037c12 */ /* 0x002fc8000f8e3cff */
[----:B------:R-:W-:Y:S01]  /*2450*/  SHF.L.U32 R3, R3, 0x1f, RZ ;  /* 0x0000001f03037819 */ /* 0x000fe200000006ff */
[----:B----4-:R-:W-:-:S07]  /*2460*/  IMAD.U32 R0, RZ, RZ, UR6 ;  /* 0x00000006ff007e24 */ /* 0x010fce000f8e00ff */
.L_x_39:
[----:B-1----:R1:W2:Y:S02]  /*2470*/  SYNCS.PHASECHK.TRANS64.TRYWAIT P0, [R0+URZ], R3 ;  /* 0x00000003000075a7 */ /* 0x0022a400080011ff */
[----:B--2---:R-:W-:Y:S05]  /*2480*/  @!P0 NANOSLEEP.SYNCS 0x989680 ;  /* 0x009896800000895d */ /* 0x004fea0003900000 */
[----:B------:R-:W2:Y:S02]  /*2490*/  @!P0 SYNCS.PHASECHK.TRANS64 P0, [R0+URZ], R3 ;  /* 0x00000003000085a7 */ /* 0x000ea400080010ff */
[----:B--2---:R-:W-:Y:S05]  /*24a0*/  @P0 EXIT ;  /* 0x000000000000094d */ /* 0x004fea0003800000 */
[----:B------:R-:W-:Y:S05]  /*24b0*/  BRA `(.L_x_39) ;  /* 0xfffffffc00ec7947 */ /* 0x000fea000383ffff */
.L_x_17:
[----:B------:R-:W-:-:S04]  /*24c0*/  UISETP.NE.AND UP1, UPT, UR37, URZ, UPT ;  /* 0x000000ff2500728c */ /* 0x000fc8000bf25270 */
[----:B------:R-:W-:-:S09]  /*24d0*/  UISETP.NE.OR UP1, UPT, UR8, 0x1, UP1 ;  /* 0x000000010800788c */ /* 0x000fd20008f25670 */
[----:B------:R-:W-:Y:S05]  /*24e0*/  BRA.U UP1, `(.L_x_40) ;  /* 0x0000000501487547 */ /* 0x000fea000b800000 */
[----:B------:R-:W-:Y:S01]  /*24f0*/  ISETP.NE.AND P2, PT, R2, RZ, PT ;  /* 0x000000ff0200720c */ /* 0x000fe20003f45270 */
[----:B------:R-:W-:Y:S01]  /*2500*/  IMAD.MOV.U32 R12, RZ, RZ, 0x1 ;  /* 0x00000001ff0c7424 */ /* 0x000fe200078e00ff */
[----:B------:R-:W-:Y:S02]  /*2510*/  CS2R R10, SRZ ;  /* 0x00000000000a7805 */ /* 0x000fe4000001ff00 */
[----:B------:R-:W-:Y:S01]  /*2520*/  CS2R R8, SRZ ;  /* 0x0000000000087805 */ /* 0x000fe2000001ff00 */
[----:B------:R-:W-:Y:S01]  /*2530*/  UMOV UR4, 0x400 ;  /* 0x0000040000047882 */ /* 0x000fe20000000000 */
[----:B------:R-:W-:Y:S01]  /*2540*/  UMOV UR6, URZ ;  /* 0x000000ff00067c82 */ /* 0x000fe20008000000 */
[----:B------:R-:W-:-:S12]  /*2550*/  ULEA UR37, UR37, UR4, 0x18 ;  /* 0x0000000425257291 */ /* 0x000fd8000f8ec0ff */
.L_x_44:
[----:B------:R-:W-:Y:S02]  /*2560*/  LEA R0, R8, UR37, 0x3 ;  /* 0x0000002508007c11 */ /* 0x000fe4000f8e18ff */
[----:B------:R-:W-:-:S03]  /*2570*/  SHF.L.U32 R5, R9, 0x1f, RZ ;  /* 0x0000001f09057819 */ /* 0x000fc600000006ff */
[----:B------:R-:W-:Y:S01]  /*2580*/  VIADD R4, R0, 0xd0 ;  /* 0x000000d000047836 */ /* 0x000fe20000000000 */
[----:B------:R-:W1:Y:S02]  /*2590*/  SYNCS.PHASECHK.TRANS64.TRYWAIT P0, [R0+URZ+0xc0], R5 ;  /* 0x0000c005000075a7 */ /* 0x000e6400080011ff */
[----:B-1----:R-:W-:Y:S05]  /*25a0*/  @!P0 BRA `(.L_x_41) ;  /* 0x00000044004c8947 */ /* 0x002fea0003800000 */
.L_x_105:
[----:B------:R-:W-:Y:S01]  /*25b0*/  ULEA UR5, UR6, UR37, 0x3 ;  /* 0x0000002506057291 */ /* 0x000fe2000f8e18ff */
[----:B------:R-:W-:Y:S02]  /*25c0*/  PRMT R4, RZ, 0x654, R4 ;  /* 0x00000654ff047816 */ /* 0x000fe40000000004 */
[----:B-1----:R-:W-:Y:S01]  /*25d0*/  SHF.L.U32 R5, R12, 0x1f, RZ ;  /* 0x0000001f0c057819 */ /* 0x002fe200000006ff */
[----:B------:R-:W-:Y:S01]  /*25e0*/  UIADD3 UR4, UPT, UPT, UR5, 0x60, URZ ;  /* 0x0000006005047890 */ /* 0x000fe2000fffe0ff */
[----:B------:R1:W-:Y:S05]  /*25f0*/  SYNCS.ARRIVE.TRANS64.RED.A1T0 RZ, [R4+URZ], RZ ;  /* 0x000000ff04ff79a7 */ /* 0x0003ea00081004ff */
[----:B------:R-:W-:Y:S01]  /*2600*/  IMAD.U32 R7, RZ, RZ, UR4 ;  /* 0x00000004ff077e24 */ /* 0x000fe2000f8e00ff */
[----:B------:R-:W2:Y:S04]  /*2610*/  SYNCS.PHASECHK.TRANS64.TRYWAIT P0, [UR5+0x70], R5 ;  /* 0x00007005ff0075a7 */ /* 0x000ea80008001105 */
[----:B------:R-:W-:Y:S01]  /*2620*/  PRMT R6, R2, 0x654, R7 ;  /* 0x0000065402067816 */ /* 0x000fe20000000007 */
[----:B-1----:R-:W-:Y:S01]  /*2630*/  @!P2 IMAD.MOV.U32 R4, RZ, RZ, 0x10 ;  /* 0x00000010ff04a424 */ /* 0x002fe200078e00ff */
[----:B--2---:R-:W-:Y:S06]  /*2640*/  @!P0 BRA `(.L_x_42) ;  /* 0x0000004400388947 */ /* 0x004fec0003800000 */
.L_x_107:
[----:B------:R-:W-:Y:S01]  /*2650*/  ULEA UR4, UR6, UR37, 0x4 ;  /* 0x0000002506047291 */ /* 0x000fe2000f8e20ff */
[----:B------:R-:W-:Y:S01]  /*2660*/  SEL R3, R6, R3, !P2 ;  /* 0x0000000306037207 */ /* 0x000fe20005000000 */
[----:B------:R-:W-:Y:S01]  /*2670*/  UIADD3 UR5, UPT, UPT, UR5, 0x60, URZ ;  /* 0x0000006005057890 */ /* 0x000fe2000fffe0ff */
[----:B-1----:R-:W-:Y:S01]  /*2680*/  LEA R0, R11, UR37, 0x3 ;  /* 0x000000250b007c11 */ /* 0x002fe2000f8e18ff */
[----:B------:R-:W-:Y:S01]  /*2690*/  UIADD3 UR4, UPT, UPT, UR4, 0xf0, URZ ;  /* 0x000000f004047890 */ /* 0x000fe2000fffe0ff */
[----:B------:R-:W-:Y:S01]  /*26a0*/  SHF.L.U32 R5, R10, 0x1f, RZ ;  /* 0x0000001f0a057819 */ /* 0x000fe200000006ff */
[----:B------:R1:W-:Y:S01]  /*26b0*/  @!P2 SYNCS.ARRIVE.TRANS64.RED RZ, [R3+URZ], R4 ;  /* 0x0000000403ffa9a7 */ /* 0x0003e200080004ff */
[----:B------:R-:W-:Y:S01]  /*26c0*/  UIADD3 UR6, UPT, UPT, UR6, 0x1, URZ ;  /* 0x0000000106067890 */ /* 0x000fe2000fffe0ff */
[----:B------:R-:W-:-:S03]  /*26d0*/  VIADD R8, R8, 0x1 ;  /* 0x0000000108087836 */ /* 0x000fc60000000000 */
[----:B------:R-:W-:Y:S02]  /*26e0*/  UISETP.NE.AND UP0, UPT, UR6, 0x2, UPT ;  /* 0x000000020600788c */ /* 0x000fe4000bf05270 */
[----:B------:R-:W-:Y:S06]  /*26f0*/  UGETNEXTWORKID.BROADCAST [UR4], [UR5] ;  /* 0x00000000040073ca */ /* 0x000fec0008000100 */
[----:B------:R-:W-:Y:S01]  /*2700*/  USEL UR4, URZ, 0x1, UP0 ;  /* 0x00000001ff047887 */ /* 0x000fe20008000000 */
[----:B------:R-:W-:Y:S01]  /*2710*/  ISETP.NE.AND P0, PT, R8, 0x2, PT ;  /* 0x000000020800780c */ /* 0x000fe20003f05270 */
[----:B------:R-:W-:Y:S01]  /*2720*/  USEL UR6, UR6, URZ, UP0 ;  /* 0x000000ff06067287 */ /* 0x000fe20008000000 */
[----:B------:R-:W2:Y:S03]  /*2730*/  SYNCS.PHASECHK.TRANS64.TRYWAIT P1, [R0+URZ+0x60], R5 ;  /* 0x00006005000075a7 */ /* 0x000ea600080211ff */
[----:B------:R-:W-:Y:S01]  /*2740*/  LOP3.LUT R12, R12, UR4, RZ, 0x3c, !PT ;  /* 0x000000040c0c7c12 */ /* 0x000fe2000f8e3cff */
[----:B-12---:R-:W-:Y:S07]  /*2750*/  @!P1 BRA `(.L_x_43) ;  /* 0x00000044000c9947 */ /* 0x006fee0003800000 */
.L_x_108:
[C---:B------:R-:W-:Y:S01]  /*2760*/  LEA R4, R11.reuse, UR37, 0x4 ;  /* 0x000000250b047c11 */ /* 0x040fe2000f8e20ff */
[----:B-1----:R-:W-:Y:S01]  /*2770*/  VIADD R0, R0, 0x70 ;  /* 0x0000007000007836 */ /* 0x002fe20000000000 */
[----:B------:R-:W-:Y:S01]  /*2780*/  SEL R8, R8, RZ, P0 ;  /* 0x000000ff08087207 */ /* 0x000fe20000000000 */
[----:B------:R-:W-:-:S03]  /*2790*/  VIADD R11, R11, 0x1 ;  /* 0x000000010b0b7836 */ /* 0x000fc60000000000 */
[----:B------:R-:W1:Y:S01]  /*27a0*/  LDS.128 R4, [R4+0xf0] ;  /* 0x0000f00004047984 */ /* 0x000e620000000c00 */
[----:B------:R-:W-:Y:S02]  /*27b0*/  PRMT R0, RZ, 0x654, R0 ;  /* 0x00000654ff007816 */ /* 0x000fe40000000000 */
[C---:B------:R-:W-:Y:S01]  /*27c0*/  ISETP.NE.AND P1, PT, R11.reuse, 0x2, PT ;  /* 0x000000020b00780c */ /* 0x040fe20003f25270 */
[----:B------:R-:W-:Y:S01]  /*27d0*/  @!PT LDS RZ, [RZ] ;  /* 0x00000000fffff984 */ /* 0x000fe20000000800 */
[----:B------:R-:W-:Y:S01]  /*27e0*/  @!PT LDS RZ, [RZ] ;  /* 0x00000000fffff984 */ /* 0x000fe20000000800 */
[----:B------:R-:W-:Y:S01]  /*27f0*/  @!PT LDS RZ, [RZ] ;  /* 0x00000000fffff984 */ /* 0x000fe20000000800 */
[----:B------:R-:W-:Y:S01]  /*2800*/  @!PT LDS RZ, [RZ] ;  /* 0x00000000fffff984 */ /* 0x000fe20000000800 */
[----:B------:R2:W-:Y:S06]  /*2810*/  MEMBAR.ALL.CTA ;  /* 0x0000000000007992 */ /* 0x0005ec0000008000 */
[----:B--2---:R-:W2:Y:S01]  /*2820*/  FENCE.VIEW.ASYNC.S ;  /* 0x00000000000073c6 */ /* 0x004ea20000000000 */
[----:B------:R-:W-:Y:S01]  /*2830*/  SEL R11, R11, RZ, P1 ;  /* 0x000000ff0b0b7207 */ /* 0x000fe20000800000 */
[----:B--2---:R2:W-:Y:S01]  /*2840*/  SYNCS.ARRIVE.TRANS64.RED.A1T0 RZ, [R0+URZ], RZ ;  /* 0x000000ff00ff79a7 */ /* 0x0045e200081004ff */
[----:B-1----:R-:W-:-:S02]  /*2850*/  LOP3.LUT P3, RZ, R6, 0x1, RZ, 0xc0, !PT ;  /* 0x0000000106ff7812 */ /* 0x002fc4000786c0ff */
[----:B------:R-:W-:-:S04]  /*2860*/  SEL R5, RZ, 0x1, P1 ;  /* 0x00000001ff057807 */ /* 0x000fc80000800000 */
[----:B------:R-:W-:Y:S02]  /*2870*/  LOP3.LUT R10, R10, R5, RZ, 0x3c, !PT ;  /* 0x000000050a0a7212 */ /* 0x000fe400078e3cff */
[----:B--2---:R-:W-:-:S04]  /*2880*/  SEL R0, RZ, 0x1, P0 ;  /* 0x00000001ff007807 */ /* 0x004fc80000000000 */
[----:B------:R-:W-:Y:S01]  /*2890*/  LOP3.LUT R9, R9, R0, RZ, 0x3c, !PT ;  /* 0x0000000009097212 */ /* 0x000fe200078e3cff */
[----:B------:R-:W-:Y:S06]  /*28a0*/  @P3 BRA `(.L_x_44) ;  /* 0xfffffffc002c3947 */ /* 0x000fec000383ffff */
[----:B------:R-:W-:Y:S01]  /*28b0*/  ULEA UR5, UR6, UR37, 0x3 ;  /* 0x0000002506057291 */ /* 0x000fe2000f8e18ff */
[----:B------:R-:W-:-:S08]  /*28c0*/  SHF.L.U32 R3, R12, 0x1f, RZ ;  /* 0x0000001f0c037819 */ /* 0x000fd000000006ff */
[----:B------:R-:W1:Y:S02]  /*28d0*/  SYNCS.PHASECHK.TRANS64 P0, [UR5+0x70], R3 ;  /* 0x00007003ff0075a7 */ /* 0x000e640008001005 */
[----:B-1----:R-:W-:Y:S05]  /*28e0*/  @P0 BRA `(.L_x_45) ;  /* 0x0000000000080947 */ /* 0x002fea0003800000 */
[----:B------:R-:W1:Y:S02]  /*28f0*/  SYNCS.PHASECHK.TRANS64.TRYWAIT P0, [UR5+0x70], R3 ;  /* 0x00007003ff0075a7 */ /* 0x000e640008001105 */
[----:B-1----:R-:W-:Y:S05]  /*2900*/  @!P0 BRA `(.L_x_46) ;  /* 0x0000004000b48947 */ /* 0x002fea0003800000 */
.L_x_45:
[----:B------:R-:W-:-:S04]  /*2910*/  UIADD3 UR4, UPT, UPT, UR6, 0x1, URZ ;  /* 0x0000000106047890 */ /* 0x000fc8000fffe0ff */
[----:B------:R-:W-:-:S04]  /*2920*/  UISETP.NE.AND UP0, UPT, UR4, 0x2, UPT ;  /* 0x000000020400788c */ /* 0x000fc8000bf05270 */
[----:B------:R-:W-:Y:S02]  /*2930*/  USEL UR7, URZ, 0x1, UP0 ;  /* 0x00000001ff077887 */ /* 0x000fe40008000000 */
[----:B------:R-:W-:-:S04]  /*2940*/  USEL UR4, UR4, URZ, UP0 ;  /* 0x000000ff04047287 */ /* 0x000fc80008000000 */
[----:B------:R-:W-:Y:S01]  /*2950*/  ULEA UR4, UR4, UR37, 0x3 ;  /* 0x0000002504047291 */ /* 0x000fe2000f8e18ff */
[----:B-1----:R-:W-:-:S04]  /*2960*/  LOP3.LUT R3, R12, UR7, RZ, 0x3c, !PT ;  /* 0x000000070c037c12 */ /* 0x002fc8000f8e3cff */
[----:B------:R-:W-:-:S04]  /*2970*/  SHF.L.U32 R0, R3, 0x1f, RZ ;  /* 0x0000001f03007819 */ /* 0x000fc800000006ff */
[----:B------:R-:W1:Y:S02]  /*2980*/  SYNCS.PHASECHK.TRANS64 P0, [UR4+0x70], R0 ;  /* 0x00007000ff0075a7 */ /* 0x000e640008001004 */
[----:B-1----:R-:W-:Y:S05]  /*2990*/  @P0 EXIT ;  /* 0x000000000000094d */ /* 0x002fea0003800000 */
[----:B------:R-:W-:Y:S02]  /*29a0*/  SHF.L.U32 R3, R3, 0x1f, RZ ;  /* 0x0000001f03037819 */ /* 0x000fe400000006ff */
[----:B------:R-:W-:-:S07]  /*29b0*/  MOV R0, UR4 ;  /* 0x0000000400007c02 */ /* 0x000fce0008000f00 */
.L_x_47:
[----:B-1----:R1:W2:Y:S02]  /*29c0*/  SYNCS.PHASECHK.TRANS64.TRYWAIT P0, [R0+URZ+0x70], R3 ;  /* 0x00007003000075a7 */ /* 0x0022a400080011ff */
[----:B--2---:R-:W-:Y:S05]  /*29d0*/  @!P0 NANOSLEEP.SYNCS 0x989680 ;  /* 0x009896800000895d */ /* 0x004fea0003900000 */
[----:B------:R-:W2:Y:S02]  /*29e0*/  @!P0 SYNCS.PHASECHK.TRANS64 P0, [R0+URZ+0x70], R3 ;  /* 0x00007003000085a7 */ /* 0x000ea400080010ff */
[----:B--2---:R-:W-:Y:S05]  /*29f0*/  @P0 EXIT ;  /* 0x000000000000094d */ /* 0x004fea0003800000 */
[----:B------:R-:W-:Y:S05]  /*2a00*/  BRA `(.L_x_47) ;  /* 0xfffffffc00ec7947 */ /* 0x000fea000383ffff */
.L_x_40:
[----:B------:R-:W-:-:S09]  /*2a10*/  UISETP.NE.AND UP1, UPT, UR8, URZ, UPT ;  /* 0x000000ff0800728c */ /* 0x000fd2000bf25270 */
[----:B------:R-:W-:Y:S05]  /*2a20*/  BRA.U UP1, `(.L_x_48) ;  /* 0x0000000d017c7547 */ /* 0x000fea000b800000 */
[----:B------:R-:W-:Y:S01]  /*2a30*/  UMOV UR4, 0x40 ;  /* 0x0000004000047882 */ /* 0x000fe20000000000 */
[----:B------:R-:W-:Y:S01]  /*2a40*/  NOP ;  /* 0x0000000000007918 */ /* 0x000fe20000000000 */
[----:B------:R-:W-:Y:S01]  /*2a50*/  ULEA UR4, UR37, UR4, 0x18 ;  /* 0x0000000425047291 */ /* 0x000fe2000f8ec0ff */
[----:B------:R-:W-:Y:S02]  /*2a60*/  UMOV UR5, 0x400 ;  /* 0x0000040000057882 */ /* 0x000fe40000000000 */
[----:B------:R-:W-:-:S06]  /*2a70*/  ULEA UR37, UR37, UR5, 0x18 ;  /* 0x0000000525257291 */ /* 0x000fcc000f8ec0ff */
[----:B------:R-:W1:Y:S02]  /*2a80*/  LDS.U8 R0, [UR4+0x1c] ;  /* 0x00001c04ff007984 */ /* 0x000e640008000000 */
[----:B-1----:R-:W-:-:S13]  /*2a90*/  ISETP.NE.AND P0, PT, R0, RZ, PT ;  /* 0x000000ff0000720c */ /* 0x002fda0003f05270 */
[----:B------:R-:W-:Y:S05]  /*2aa0*/  @P0 BRA `(.L_x_49) ;  /* 0x0000000000580947 */ /* 0x000fea0003800000 */
[----:B------:R-:W-:-:S13]  /*2ab0*/  ELECT P0, URZ, PT ;  /* 0x0000000000ff782f */ /* 0x000fda0003800000 */
[----:B------:R-:W-:Y:S05]  /*2ac0*/  @!P0 BRA `(.L_x_50) ;  /* 0x0000000000608947 */ /* 0x000fea0003800000 */
[----:B------:R-:W-:Y:S01]  /*2ad0*/  UMOV UR5, 0x10 ;  /* 0x0000001000057882 */ /* 0x000fe20000000000 */
[----:B------:R-:W-:Y:S01]  /*2ae0*/  HFMA2 R0, -RZ, RZ, 0, 5.9604644775390625e-08 ;  /* 0x00000001ff007431 */ /* 0x000fe200000001ff */
[----:B------:R-:W-:-:S03]  /*2af0*/  MOV R2, 0xffff ;  /* 0x0000ffff00027802 */ /* 0x000fc60000000f00 */
[----:B------:R-:W-:Y:S04]  /*2b00*/  DEPBAR.LE SB1, 0x36 ;  /* 0x00009d800000791a */ /* 0x000fe80000000000 */
[----:B------:R-:W1:Y:S02]  /*2b10*/  UTCATOMSWS.FIND_AND_SET.ALIGN UP0, UR5, UR5 ;  /* 0x00000005000575e3 */ /* 0x000e640008000800 */
[----:B-1----:R-:W-:Y:S01]  /*2b20*/  MOV R3, UR5 ;  /* 0x0000000500037c02 */ /* 0x002fe20008000f00 */
[----:B------:R-:W-:Y:S06]  /*2b30*/  BRA.U UP0, `(.L_x_51) ;  /* 0x0000000100187547 */ /* 0x000fec000b800000 */
.L_x_52:
[----:B------:R-:W-:Y:S05]  /*2b40*/  NANOSLEEP 0x64 ;  /* 0x000000640000795d */ /* 0x000fea0003800000 */
[----:B------:R-:W-:-:S05]  /*2b50*/  UMOV UR5, 0x10 ;  /* 0x0000001000057882 */ /* 0x000fca0000000000 */
[----:B------:R-:W-:Y:S04]  /*2b60*/  DEPBAR.LE SB1, 0x36 ;  /* 0x00009d800000791a */ /* 0x000fe80000000000 */
[----:B------:R-:W1:Y:S02]  /*2b70*/  UTCATOMSWS.FIND_AND_SET.ALIGN UP0, UR5, UR5 ;  /* 0x00000005000575e3 */ /* 0x000e640008000800 */
[----:B-1----:R-:W-:Y:S01]  /*2b80*/  MOV R3, UR5 ;  /* 0x0000000500037c02 */ /* 0x002fe20008000f00 */
[----:B------:R-:W-:Y:S05]  /*2b90*/  BRA.U !UP0, `(.L_x_52) ;  /* 0xfffffffd08e87547 */ /* 0x000fea000b83ffff */
.L_x_51:
[-C--:B------:R-:W-:Y:S02]  /*2ba0*/  SHF.L.U32 R2, R2, R3.reuse, RZ ;  /* 0x0000000302027219 */ /* 0x080fe400000006ff */
[----:B------:R-:W-:Y:S01]  /*2bb0*/  SHF.L.U32 R0, R0, R3, RZ ;  /* 0x0000000300007219 */ /* 0x000fe200000006ff */
[----:B------:R-:W-:Y:S02]  /*2bc0*/  IMAD.SHL.U32 R3, R3, 0x20, RZ ;  /* 0x0000002003037824 */ /* 0x000fe400078e00ff */
[----:B------:R1:W-:Y:S04]  /*2bd0*/  ATOMS.OR RZ, [UR4+0x14], R2 ;  /* 0x00001402ffff798c */ /* 0x0003e8000b000004 */
[----:B------:R1:W-:Y:S04]  /*2be0*/  ATOMS.OR RZ, [UR4+0x18], R0 ;  /* 0x00001800ffff798c */ /* 0x0003e8000b000004 */
[----:B------:R1:W-:Y:S01]  /*2bf0*/  STS [UR37+0x110], R3 ;  /* 0x00011003ff007988 */ /* 0x0003e20008000825 */
[----:B------:R-:W-:Y:S05]  /*2c00*/  BRA `(.L_x_50) ;  /* 0x0000000000107947 */ /* 0x000fea0003800000 */
.L_x_49:
[----:B------:R-:W-:Y:S02]  /*2c10*/  MOV R0, 0xffffffff ;  /* 0xffffffff00007802 */ /* 0x000fe40000000f00 */
[----:B------:R-:W-:-:S03]  /*2c20*/  MOV R2, 0x2c50 ;  /* 0x00002c5000027802 */ /* 0x000fc60000000f00 */
[----:B------:R1:W-:Y:S04]  /*2c30*/  STS [UR37+0x110], R0 ;  /* 0x00011000ff007988 */ /* 0x0003e80008000825 */
[----:B-1-3-5:R-:W-:Y:S05]  /*2c40*/  CALL.REL.NOINC `($__internal_1_$__cuda_sm10x_tcgen05_guardrail_trap_phase_invalid_during_alloc) ;  /* 0x0000004400307944 */ /* 0x02afea0003c00000 */
.L_x_50:
[----:B------:R-:W-:Y:S05]  /*2c50*/  WARPSYNC.ALL ;  /* 0x0000000000007948 */ /* 0x000fea0003800000 */
[----:B------:R-:W2:Y:S01]  /*2c60*/  S2UR UR6, SR_CgaCtaId ;  /* 0x00000000000679c3 */ /* 0x000ea20000008800 */
[----:B------:R-:W-:Y:S01]  /*2c70*/  UMOV UR4, 0x400 ;  /* 0x0000040000047882 */ /* 0x000fe20000000000 */
[----:B------:R-:W-:-:S06]  /*2c80*/  NOP ;  /* 0x0000000000007918 */ /* 0x000fcc0000000000 */
[----:B------:R-:W-:Y:S06]  /*2c90*/  BAR.ARV 0x6, 0xa0 ;  /* 0x0182800000007b1d */ /* 0x000fec0000002000 */
[----:B------:R-:W4:Y:S01]  /*2ca0*/  LDCU UR7, c[0x0][0x38c] ;  /* 0x00007180ff0777ac */ /* 0x000f220008000800 */
[----:B------:R-:W-:Y:S01]  /*2cb0*/  IMAD.MOV.U32 R11, RZ, RZ, 0x1 ;  /* 0x00000001ff0b7424 */ /* 0x000fe200078e00ff */
[----:B------:R-:W-:Y:S01]  /*2cc0*/  CS2R R8, SRZ ;  /* 0x0000000000087805 */ /* 0x000fe2000001ff00 */
[----:B------:R-:W-:Y:S01]  /*2cd0*/  IMAD.MOV.U32 R10, RZ, RZ, RZ ;  /* 0x000000ffff0a7224 */ /* 0x000fe200078e00ff */
[----:B------:R-:W-:Y:S01]  /*2ce0*/  UMOV UR18, URZ ;  /* 0x000000ff00127c82 */ /* 0x000fe20008000000 */
[----:B------:R-:W-:Y:S01]  /*2cf0*/  UMOV UR17, URZ ;  /* 0x000000ff00117c82 */ /* 0x000fe20008000000 */
[----:B------:R-:W-:Y:S01]  /*2d00*/  UMOV UR22, 0x0 ;  /* 0x0000000000167882 */ /* 0x000fe20000000000 */
[----:B------:R-:W-:Y:S01]  /*2d10*/  UMOV UR23, 0x8100490 ;  /* 0x0810049000177882 */ /* 0x000fe20000000000 */
[----:B------:R-:W-:Y:S01]  /*2d20*/  UMOV UR20, 0x0 ;  /* 0x0000000000147882 */ /* 0x000fe20000000000 */
[----:B------:R-:W-:Y:S01]  /*2d30*/  UMOV UR21, 0x8100490 ;  /* 0x0810049000157882 */ /* 0x000fe20000000000 */
[----:B--2---:R-:W-:Y:S01]  /*2d40*/  ULEA UR6, UR6, UR4, 0x18 ;  /* 0x0000000406067291 */ /* 0x004fe2000f8ec0ff */
[----:B------:R-:W2:Y:S03]  /*2d50*/  LDCU UR4, c[0x0][0x38c] ;  /* 0x00007180ff0477ac */ /* 0x000ea60008000800 */
[----:B------:R-:W-:-:S02]  /*2d60*/  UIADD3 UR11, UPT, UPT, UR6, 0x4400, URZ ;  /* 0x00004400060b7890 */ /* 0x000fc4000fffe0ff */
[----:B----4-:R-:W-:-:S03]  /*2d70*/  UIADD3 UR7, UPT, UPT, UR7, 0x3f, URZ ;  /* 0x0000003f07077890 */ /* 0x010fc6000fffe0ff */
[----:B-1----:R-:W1:Y:S01]  /*2d80*/  LDS R0, [UR6+0x110] ;  /* 0x00011006ff007984 */ /* 0x002e620008000800 */
[----:B------:R-:W-:Y:S02]  /*2d90*/  UIADD3 UR12, UPT, UPT, UR6, 0xc400, URZ ;  /* 0x0000c400060c7890 */ /* 0x000fe4000fffe0ff */
[----:B------:R-:W-:Y:S02]  /*2da0*/  USHF.R.S32.HI UR5, URZ, 0x1f, UR7 ;  /* 0x0000001fff057899 */ /* 0x000fe40008011407 */
[----:B------:R-:W-:Y:S02]  /*2db0*/  USHF.R.U32.HI UR11, URZ, 0x4, UR11 ;  /* 0x00000004ff0b7899 */ /* 0x000fe4000801160b */
[----:B------:R-:W-:Y:S02]  /*2dc0*/  ULEA.HI UR5, UR5, UR7, URZ, 0x6 ;  /* 0x0000000705057291 */ /* 0x000fe4000f8f30ff */
[----:B------:R-:W-:Y:S02]  /*2dd0*/  USHF.R.U32.HI UR12, URZ, 0x4, UR12 ;  /* 0x00000004ff0c7899 */ /* 0x000fe4000801160c */
[----:B------:R-:W-:-:S02]  /*2de0*/  USHF.R.S32.HI UR5, URZ, 0x6, UR5 ;  /* 0x00000006ff057899 */ /* 0x000fc40008011405 */
[----:B------:R-:W-:Y:S02]  /*2df0*/  ULOP3.LUT UR11, UR11, 0x3fff, URZ, 0xc0, !UPT ;  /* 0x00003fff0b0b7892 */ /* 0x000fe4000f8ec0ff */
[----:B------:R-:W-:Y:S02]  /*2e00*/  UISETP.LT.AND UP0, UPT, UR5, 0x1, UPT ;  /* 0x000000010500788c */ /* 0x000fe4000bf01270 */
[----:B------:R-:W-:Y:S02]  /*2e10*/  ULOP3.LUT UR12, UR12, 0x3fff, URZ, 0xc0, !UPT ;  /* 0x00003fff0c0c7892 */ /* 0x000fe4000f8ec0ff */
[----:B------:R-:W-:Y:S02]  /*2e20*/  USEL UR10, UR5, 0x1, !UP0 ;  /* 0x00000001050a7887 */ /* 0x000fe4000c000000 */
[----:B------:R-:W-:Y:S02]  /*2e30*/  ULOP3.LUT UR11, UR11, 0x10000, URZ, 0xfc, !UPT ;  /* 0x000100000b0b7892 */ /* 0x000fe4000f8efcff */
[----:B------:R-:W-:-:S02]  /*2e40*/  ULOP3.LUT UR12, UR12, 0x10000, URZ, 0xfc, !UPT ;  /* 0x000100000c0c7892 */ /* 0x000fc4000f8efcff */
[----:B------:R-:W-:Y:S02]  /*2e50*/  UIADD3 UR10, UPT, UPT, -UR10, URZ, URZ ;  /* 0x000000ff0a0a7290 */ /* 0x000fe4000fffe1ff */
[----:B--2---:R-:W-:Y:S01]  /*2e60*/  UISETP.GE.AND UP3, UPT, UR4, 0x1, UPT ;  /* 0x000000010400788c */ /* 0x004fe2000bf66270 */
[----:B-1----:R-:W-:-:S15]  /*2e70*/  R2UR UR19, R0 ;  /* 0x00000000001372ca */ /* 0x002fde00000e0000 */
.L_x_59:
[----:B------:R-:W-:Y:S02]  /*2e80*/  LEA R0, R10, UR6, 0x3 ;  /* 0x000000060a007c11 */ /* 0x000fe4000f8e18ff */
[----:B------:R-:W-:Y:S02]  /*2e90*/  SHF.L.U32 R5, R9, 0x1f, RZ ;  /* 0x0000001f09057819 */ /* 0x000fe400000006ff */
[----:B------:R-:W-:Y:S01]  /*2ea0*/  PLOP3.LUT P0, PT, PT, PT, UP3, 0x80, 0x8 ;  /* 0x000000000008781c */ /* 0x000fe20003f0f038 */
[----:B------:R-:W-:Y:S01]  /*2eb0*/  VIADD R3, R0, 0x70 ;  /* 0x0000007000037836 */ /* 0x000fe20000000000 */
[----:B-1----:R-:W1:Y:S02]  /*2ec0*/  SYNCS.PHASECHK.TRANS64.TRYWAIT P1, [R0+URZ+0x60], R5 ;  /* 0x00006005000075a7 */ /* 0x002e6400080211ff */
[----:B-1--4-:R-:W-:Y:S09]  /*2ed0*/  @!P1 BRA `(.L_x_53) ;  /* 0x0000003c00589947 */ /* 0x012ff20003800000 */
.L_x_110:
[----:B------:R-:W-:Y:S01]  /*2ee0*/  LEA R4, R10, UR6, 0x4 ;  /* 0x000000060a047c11 */ /* 0x000fe2000f8e20ff */
[----:B------:R-:W-:Y:S01]  /*2ef0*/  @UP3 ULEA UR4, UR17, UR6, 0x3 ;  /* 0x0000000611043291 */ /* 0x000fe2000f8e18ff */
[----:B------:R-:W-:Y:S01]  /*2f00*/  PLOP3.LUT P2, PT, PT, PT, PT, 0x80, 0x8 ;  /* 0x000000000008781c */ /* 0x000fe20003f4f070 */
[----:B------:R-:W-:Y:S01]  /*2f10*/  ULEA UR8, UR18, UR6, 0x3 ;  /* 0x0000000612087291 */ /* 0x000fe2000f8e18ff */
[----:B------:R-:W-:Y:S01]  /*2f20*/  PRMT R3, RZ, 0x654, R3 ;  /* 0x00000654ff037816 */ /* 0x000fe20000000003 */
[----:B------:R-:W-:Y:S01]  /*2f30*/  ULEA UR9, UR18, UR19, 0x6 ;  /* 0x0000001312097291 */ /* 0x000fe2000f8e30ff */
[----:B-1----:R-:W1:Y:S01]  /*2f40*/  LDS.128 R4, [R4+0xf0] ;  /* 0x0000f00004047984 */ /* 0x002e620000000c00 */
[----:B------:R-:W-:Y:S02]  /*2f50*/  @P0 SHF.L.U32 R2, R8, 0x1f, RZ ;  /* 0x0000001f08020819 */ /* 0x000fe400000006ff */
[----:B------:R-:W-:Y:S01]  /*2f60*/  SHF.L.U32 R0, R11, 0x1f, RZ ;  /* 0x0000001f0b007819 */ /* 0x000fe200000006ff */
[----:B------:R-:W-:Y:S01]  /*2f70*/  @!PT LDS RZ, [RZ] ;  /* 0x00000000fffff984 */ /* 0x000fe20000000800 */
[----:B------:R-:W-:Y:S01]  /*2f80*/  @!PT LDS RZ, [RZ] ;  /* 0x00000000fffff984 */ /* 0x000fe20000000800 */
[----:B------:R-:W-:Y:S01]  /*2f90*/  @!PT LDS RZ, [RZ] ;  /* 0x00000000fffff984 */ /* 0x000fe20000000800 */
[----:B------:R-:W-:Y:S01]  /*2fa0*/  @!PT LDS RZ, [RZ] ;  /* 0x00000000fffff984 */ /* 0x000fe20000000800 */
[----:B------:R2:W-:Y:S06]  /*2fb0*/  MEMBAR.ALL.CTA ;  /* 0x0000000000007992 */ /* 0x0005ec0000008000 */
[----:B--2---:R-:W2:Y:S02]  /*2fc0*/  FENCE.VIEW.ASYNC.S ;  /* 0x00000000000073c6 */ /* 0x004ea40000000000 */
[----:B--2---:R2:W-:Y:S01]  /*2fd0*/  SYNCS.ARRIVE.TRANS64.RED.A1T0 RZ, [R3+URZ], RZ ;  /* 0x000000ff03ff79a7 */ /* 0x0045e200081004ff */
[----:B------:R2:W4:Y:S01]  /*2fe0*/  @P0 SYNCS.PHASECHK.TRANS64.TRYWAIT P2, [UR4], R2 ;  /* 0x00000002ff0005a7 */ /* 0x0005220008041104 */
[----:B-1----:R-:W-:Y:S01]  /*2ff0*/  LOP3.LUT P1, RZ, R6, 0x1, RZ, 0xc0, !PT ;  /* 0x0000000106ff7812 */ /* 0x002fe2000782c0ff */
[----:B------:R-:W1:Y:S02]  /*3000*/  SYNCS.PHASECHK.TRANS64.TRYWAIT P0, [UR8+0xa0], R0 ;  /* 0x0000a000ff0075a7 */ /* 0x000e640008001108 */
[----:B-12-4-:R-:W-:Y:S10]  /*3010*/  @!P0 BRA `(.L_x_54) ;  /* 0x0000003c001c8947 */ /* 0x016ff40003800000 */
.L_x_112:
[----:B------:R-:W-:Y:S01]  /*3020*/  IADD3 R10, PT, PT, R10, 0x1, RZ ;  /* 0x000000010a0a7810 */ /* 0x000fe20007ffe0ff */
[----:B------:R-:W-:Y:S06]  /*3030*/  BRA.U !UP3, `(.L_x_55) ;  /* 0x000000010b987547 */ /* 0x000fec000b800000 */
[----:B------:R-:W-:Y:S01]  /*3040*/  UPLOP3.LUT UP4, UPT, UPT, UPT, UPT, 0x40, 0x4 ;  /* 0x000000000004789c */ /* 0x000fe20003f8e870 */
[----:B------:R-:W-:Y:S01]  /*3050*/  UMOV UR16, UR10 ;  /* 0x0000000a00107c82 */ /* 0x000fe20008000000 */
[----:B------:R-:W-:Y:S01]  /*3060*/  UMOV UR15, UR5 ;  /* 0x00000005000f7c82 */ /* 0x000fe20008000000 */
[----:B------:R-:W-:-:S08]  /*3070*/  UMOV UR14, UR17 ;  /* 0x00000011000e7c82 */ /* 0x000fd00008000000 */
.L_x_58:
[----:B------:R-:W-:Y:S02]  /*3080*/  UIADD3 UR16, UPT, UPT, UR16, 0x1, URZ ;  /* 0x0000000110107890 */ /* 0x000fe4000fffe0ff */
[----:B--2---:R-:W-:Y:S02]  /*3090*/  ULEA UR7, UR14, UR6, 0x3 ;  /* 0x000000060e077291 */ /* 0x004fe4000f8e18ff */
[----:B------:R-:W-:Y:S01]  /*30a0*/  UISETP.NE.AND UP0, UPT, UR16, URZ, UPT ;  /* 0x000000ff1000728c */ /* 0x000fe2000bf05270 */
[----:B----4-:R-:W-:Y:S10]  /*30b0*/  @P2 BRA `(.L_x_56) ;  /* 0x00000000000c2947 */ /* 0x010ff40003800000 */
[----:B-1----:R-:W-:Y:S04]  /*30c0*/  SHF.L.U32 R3, R8, 0x1f, RZ ;  /* 0x0000001f08037819 */ /* 0x002fe800000006ff */
[----:B------:R-:W1:Y:S02]  /*30d0*/  SYNCS.PHASECHK.TRANS64.TRYWAIT P0, [UR7], R3 ;  /* 0x00000003ff0075a7 */ /* 0x000e640008001107 */
[----:B-1----:R-:W-:Y:S05]  /*30e0*/  @!P0 BRA `(.L_x_57) ;  /* 0x0000003c00008947 */ /* 0x002fea0003800000 */
.L_x_56:
[----:B------:R-:W-:Y:S01]  /*30f0*/  UISETP.NE.AND UP1, UPT, UR15, 0x1, UPT ;  /* 0x000000010f00788c */ /* 0x000fe2000bf25270 */
[----:B------:R-:W-:Y:S01]  /*3100*/  PLOP3.LUT P2, PT, PT, PT, PT, 0x80, 0x8 ;  /* 0x000000000008781c */ /* 0x000fe20003f4f070 */
[----:B------:R-:W-:Y:S02]  /*3110*/  UIADD3 UR17, UPT, UPT, UR14, 0x1, URZ ;  /* 0x000000010e117890 */ /* 0x000fe4000fffe0ff */
[----:B------:R-:W-:Y:S02]  /*3120*/  ULEA UR24, UR14, UR12, 0x8 ;  /* 0x0000000c0e187291 */ /* 0x000fe4000f8e40ff */
[----:B------:R-:W-:Y:S01]  /*3130*/  UISETP.NE.AND UP2, UPT, UR17, 0x4, UPT ;  /* 0x000000041100788c */ /* 0x000fe2000bf45270 */
[----:B------:R-:W-:Y:S01]  /*3140*/  PLOP3.LUT P0, PT, PT, PT, UP1, 0x80, 0x8 ;  /* 0x000000000008781c */ /* 0x000fe20003f0f018 */
[----:B------:R-:W-:Y:S02]  /*3150*/  ULEA UR26, UR14, UR11, 0x9 ;  /* 0x0000000b0e1a7291 */ /* 0x000fe4000f8e48ff */
[----:B------:R-:W-:Y:S02]  /*3160*/  USEL UR13, URZ, 0x1, UP2 ;  /* 0x00000001ff0d7887 */ /* 0x000fe40009000000 */
[----:B------:R-:W-:Y:S02]  /*3170*/  USEL UR17, UR17, URZ, UP2 ;  /* 0x000000ff11117287 */ /* 0x000fe40009000000 */
[----:B------:R-:W-:Y:S02]  /*3180*/  UIADD3 UR30, UPT, UPT, UR24, 0x2, URZ ;  /* 0x00000002181e7890 */ /* 0x000fe4000fffe0ff */
[----:B------:R-:W-:Y:S01]  /*3190*/  @UP1 ULEA UR4, UR17, UR6, 0x3 ;  /* 0x0000000611041291 */ /* 0x000fe2000f8e18ff */
[----:B------:R-:W-:Y:S01]  /*31a0*/  LOP3.LUT R8, R8, UR13, RZ, 0x3c, !PT ;  /* 0x0000000d08087c12 */ /* 0x000fe2000f8e3cff */
[----:B------:R-:W-:Y:S02]  /*31b0*/  UIADD3 UR28, UPT, UPT, UR26, 0x2, URZ ;  /* 0x000000021a1c7890 */ /* 0x000fe4000fffe0ff */
[----:B------:R-:W-:Y:S01]  /*31c0*/  UIADD3 UR7, UPT, UPT, UR7, 0x20, URZ ;  /* 0x0000002007077890 */ /* 0x000fe2000fffe0ff */
[----:B-1----:R-:W-:Y:S01]  /*31d0*/  @P0 SHF.L.U32 R0, R8, 0x1f, RZ ;  /* 0x0000001f08000819 */ /* 0x002fe200000006ff */
[----:B------:R-:W-:Y:S01]  /*31e0*/  UMOV UR25, 0x80004020 ;  /* 0x8000402000197882 */ /* 0x000fe20000000000 */
[----:B------:R-:W-:Y:S01]  /*31f0*/  UMOV UR27, 0x80004020 ;  /* 0x80004020001b7882 */ /* 0x000fe20000000000 */
[----:B------:R-:W-:Y:S01]  /*3200*/  UMOV UR31, 0x80004020 ;  /* 0x80004020001f7882 */ /* 0x000fe20000000000 */
[----:B------:R2:W4:Y:S01]  /*3210*/  @P0 SYNCS.PHASECHK.TRANS64.TRYWAIT P2, [UR4], R0 ;  /* 0x00000000ff0005a7 */ /* 0x0005220008041104 */
[----:B------:R-:W-:Y:S01]  /*3220*/  UIADD3 UR15, UPT, UPT, UR15, -0x1, URZ ;  /* 0xffffffff0f0f7890 */ /* 0x000fe2000fffe0ff */
[----:B------:R2:W-:Y:S01]  /*3230*/  UTCQMMA gdesc[UR26], gdesc[UR24], tmem[UR9], tmem[UR22], idesc[UR23], UP4 ;  /* 0x00ff16181a0075ea */ /* 0x0005e2000a000309 */
[----:B------:R-:W-:Y:S01]  /*3240*/  UPLOP3.LUT UP4, UPT, UPT, UPT, UPT, 0x80, 0x8 ;  /* 0x000000000008789c */ /* 0x000fe20003f8f070 */
[----:B------:R-:W-:Y:S01]  /*3250*/  UMOV UR29, 0x80004020 ;  /* 0x80004020001d7882 */ /* 0x000fe20000000000 */
[----:B------:R-:W-:Y:S01]  /*3260*/  UMOV UR14, UR17 ;  /* 0x00000011000e7c82 */ /* 0x000fe20008000000 */
[----:B------:R2:W-:Y:S01]  /*3270*/  UTCQMMA gdesc[UR28], gdesc[UR30], tmem[UR9], tmem[UR20], idesc[UR21], UPT ;  /* 0x00ff141e1c0075ea */ /* 0x0005e2000b800309 */
[----:B------:R2:W-:Y:S01]  /*3280*/  UTCBAR [UR7], URZ ;  /* 0x000000ff070073e9 */ /* 0x0005e200080000ff */
[----:B------:R-:W-:Y:S06]  /*3290*/  BRA.U UP0, `(.L_x_58) ;  /* 0xfffffffd00787547 */ /* 0x000fec000b83ffff */
.L_x_55:
[----:B------:R-:W-:Y:S01]  /*32a0*/  UIADD3 UR18, UPT, UPT, UR18, 0x1, URZ ;  /* 0x0000000112127890 */ /* 0x000fe2000fffe0ff */
[C---:B------:R-:W-:Y:S01]  /*32b0*/  ISETP.NE.AND P0, PT, R10.reuse, 0x2, PT ;  /* 0x000000020a00780c */ /* 0x040fe20003f05270 */
[----:B------:R-:W-:Y:S02]  /*32c0*/  UIADD3 UR8, UPT, UPT, UR8, 0x80, URZ ;  /* 0x0000008008087890 */ /* 0x000fe4000fffe0ff */
[----:B------:R-:W-:Y:S01]  /*32d0*/  UISETP.NE.AND UP0, UPT, UR18, 0x4, UPT ;  /* 0x000000041200788c */ /* 0x000fe2000bf05270 */
[----:B-12---:R-:W-:Y:S02]  /*32e0*/  SEL R0, RZ, 0x1, P0 ;  /* 0x00000001ff007807 */ /* 0x006fe40000000000 */
[----:B------:R-:W-:Y:S01]  /*32f0*/  SEL R10, R10, RZ, P0 ;  /* 0x000000ff0a0a7207 */ /* 0x000fe20000000000 */
[----:B------:R-:W-:Y:S01]  /*3300*/  USEL UR4, URZ, 0x1, UP0 ;  /* 0x00000001ff047887 */ /* 0x000fe20008000000 */
[----:B------:R-:W-:Y:S01]  /*3310*/  LOP3.LUT R9, R9, R0, RZ, 0x3c, !PT ;  /* 0x0000000009097212 */ /* 0x000fe200078e3cff */
[----:B------:R-:W-:Y:S01]  /*3320*/  USEL UR18, UR18, URZ, UP0 ;  /* 0x000000ff12127287 */ /* 0x000fe20008000000 */
[----:B------:R1:W-:Y:S03]  /*3330*/  UTCBAR [UR8], URZ ;  /* 0x000000ff080073e9 */ /* 0x0003e600080000ff */
[----:B------:R-:W-:Y:S01]  /*3340*/  LOP3.LUT R11, R11, UR4, RZ, 0x3c, !PT ;  /* 0x000000040b0b7c12 */ /* 0x000fe2000f8e3cff */
[----:B------:R-:W-:Y:S07]  /*3350*/  @P1 BRA `(.L_x_59) ;  /* 0xfffffff800c81947 */ /* 0x000fee000383ffff */
[----:B------:R-:W2:Y:S01]  /*3360*/  S2UR UR4, SR_CgaCtaId ;  /* 0x00000000000479c3 */ /* 0x000ea20000008800 */
[----:B------:R-:W-:Y:S01]  /*3370*/  ELECT P0, URZ, PT ;  /* 0x0000000000ff782f */ /* 0x000fe20003800000 */
[----:B------:R-:W-:Y:S01]  /*3380*/  IMAD.MOV.U32 R0, RZ, RZ, 0x1 ;  /* 0x00000001ff007424 */ /* 0x000fe200078e00ff */
[----:B------:R-:W-:Y:S01]  /*3390*/  UIADD3 UR6, UPT, UPT, UR6, 0xa0, URZ ;  /* 0x000000a006067890 */ /* 0x000fe2000fffe0ff */
[----:B------:R-:W-:Y:S01]  /*33a0*/  SHF.L.U32 R3, R11, 0x1f, RZ ;  /* 0x0000001f0b037819 */ /* 0x000fe200000006ff */
[----:B------:R-:W-:-:S03]  /*33b0*/  UMOV UR5, 0x40 ;  /* 0x0000004000057882 */ /* 0x000fc60000000000 */
[----:B------:R-:W-:Y:S01]  /*33c0*/  UVIRTCOUNT.DEALLOC.SMPOOL 0x80 ;  /* 0x000000800000784c */ /* 0x000fe20000000000 */
[----:B--2---:R-:W-:Y:S02]  /*33d0*/  ULEA UR4, UR4, UR5, 0x18 ;  /* 0x0000000504047291 */ /* 0x004fe4000f8ec0ff */
[----:B------:R-:W-:-:S07]  /*33e0*/  ULEA UR5, UR18, UR6, 0x3 ;  /* 0x0000000612057291 */ /* 0x000fce000f8e18ff */
[----:B------:R2:W-:Y:S02]  /*33f0*/  @P0 STS.U8 [UR4+0x1c], R0 ;  /* 0x00001c00ff000988 */ /* 0x0005e40008000004 */
[----:B------:R-:W3:Y:S02]  /*3400*/  SYNCS.PHASECHK.TRANS64.TRYWAIT P0, [UR5], R3 ;  /* 0x00000003ff0075a7 */ /* 0x000ee40008001105 */
[----:B--23--:R-:W-:Y:S05]  /*3410*/  @!P0 BRA `(.L_x_60) ;  /* 0x00000038004c8947 */ /* 0x00cfea0003800000 */
.L_x_115:
[----:B------:R-:W-:-:S04]  /*3420*/  UIADD3 UR7, UPT, UPT, UR18, 0x1, URZ ;  /* 0x0000000112077890 */ /* 0x000fc8000fffe0ff */
[----:B------:R-:W-:-:S04]  /*3430*/  UISETP.NE.AND UP0, UPT, UR7, 0x4, UPT ;  /* 0x000000040700788c */ /* 0x000fc8000bf05270 */
[----:B-1----:R-:W-:Y:S02]  /*3440*/  USEL UR8, URZ, 0x1, UP0 ;  /* 0x00000001ff087887 */ /* 0x002fe40008000000 */
[----:B------:R-:W-:-:S04]  /*3450*/  USEL UR7, UR7, URZ, UP0 ;  /* 0x000000ff07077287 */ /* 0x000fc80008000000 */
[----:B------:R-:W-:Y:S01]  /*3460*/  ULEA UR5, UR7, UR6, 0x3 ;  /* 0x0000000607057291 */ /* 0x000fe2000f8e18ff */
[----:B------:R-:W-:-:S04]  /*3470*/  LOP3.LUT R2, R11, UR8, RZ, 0x3c, !PT ;  /* 0x000000080b027c12 */ /* 0x000fc8000f8e3cff */
[----:B--2---:R-:W-:-:S04]  /*3480*/  SHF.L.U32 R3, R2, 0x1f, RZ ;  /* 0x0000001f02037819 */ /* 0x004fc800000006ff */
[----:B------:R-:W1:Y:S02]  /*3490*/  SYNCS.PHASECHK.TRANS64.TRYWAIT P0, [UR5], R3 ;  /* 0x00000003ff0075a7 */ /* 0x000e640008001105 */
[----:B-1----:R-:W-:Y:S05]  /*34a0*/  @!P0 BRA `(.L_x_61) ;  /* 0x0000003800408947 */ /* 0x002fea0003800000 */
.L_x_117:
        /* <DEDUP_REMOVED lines=9> */
.L_x_119:
[----:B------:R-:W-:-:S04]  /*3540*/  UIADD3 UR7, UPT, UPT, UR7, 0x1, URZ ;  /* 0x0000000107077890 */ /* 0x000fc8000fffe0ff */
[----:B------:R-:W-:-:S04]  /*3550*/  UISETP.NE.AND UP0, UPT, UR7, 0x4, UPT ;  /* 0x000000040700788c */ /* 0x000fc8000bf05270 */
[----:B------:R-:W-:Y:S02]  /*3560*/  USEL UR5, URZ, 0x1, UP0 ;  /* 0x00000001ff057887 */ /* 0x000fe40008000000 */
[----:B------:R-:W-:-:S04]  /*3570*/  USEL UR7, UR7, URZ, UP0 ;  /* 0x000000ff07077287 */ /* 0x000fc80008000000 */
[----:B------:R-:W-:Y:S01]  /*3580*/  ULEA UR7, UR7, UR6, 0x3 ;  /* 0x0000000607077291 */ /* 0x000fe2000f8e18ff */
[----:B-1----:R-:W-:-:S04]  /*3590*/  LOP3.LUT R3, R2, UR5, RZ, 0x3c, !PT ;  /* 0x0000000502037c12 */ /* 0x002fc8000f8e3cff */
[----:B------:R-:W-:-:S04]  /*35a0*/  SHF.L.U32 R3, R3, 0x1f, RZ ;  /* 0x0000001f03037819 */ /* 0x000fc800000006ff */
[----:B------:R-:W1:Y:S02]  /*35b0*/  SYNCS.PHASECHK.TRANS64.TRYWAIT P0, [UR7], R3 ;  /* 0x00000003ff0075a7 */ /* 0x000e640008001107 */
[----:B-1----:R-:W-:Y:S05]  /*35c0*/  @!P0 BRA `(.L_x_63) ;  /* 0x0000003800288947 */ /* 0x002fea0003800000 */
.L_x_121:
[----:B------:R-:W-:Y:S01]  /*35d0*/  NOP ;  /* 0x0000000000007918 */ /* 0x000fe20000000000 */
[----:B-1----:R-:W1:Y:S01]  /*35e0*/  LDS R0, [UR4+0x14] ;  /* 0x00001404ff007984 */ /* 0x002e620008000800 */
[----:B------:R-:W-:Y:S01]  /*35f0*/  ULOP3.LUT UR6, UR19, 0xffff, URZ, 0xc0, !UPT ;  /* 0x0000ffff13067892 */ /* 0x000fe2000f8ec0ff */
[----:B------:R-:W-:Y:S01]  /*3600*/  UMOV UR8, 0xffff ;  /* 0x0000ffff00087882 */ /* 0x000fe20000000000 */
[----:B------:R-:W-:Y:S02]  /*3610*/  UMOV UR5, 0x1 ;  /* 0x0000000100057882 */ /* 0x000fe40000000000 */
[----:B------:R-:W-:-:S04]  /*3620*/  USHF.R.U32.HI UR6, URZ, 0x5, UR6 ;  /* 0x00000005ff067899 */ /* 0x000fc80008011606 */
[----:B------:R-:W-:Y:S02]  /*3630*/  USHF.L.U32 UR8, UR8, UR6, URZ ;  /* 0x0000000608087299 */ /* 0x000fe400080006ff */
[----:B------:R-:W-:-:S04]  /*3640*/  USHF.L.U32 UR5, UR5, UR6, URZ ;  /* 0x0000000605057299 */ /* 0x000fc800080006ff */
[----:B-1----:R-:W-:-:S04]  /*3650*/  LOP3.LUT R0, R0, UR8, RZ, 0xc0, !PT ;  /* 0x0000000800007c12 */ /* 0x002fc8000f8ec0ff */
[----:B------:R-:W-:-:S13]  /*3660*/  ISETP.NE.AND P0, PT, R0, UR8, PT ;  /* 0x0000000800007c0c */ /* 0x000fda000bf05270 */
[----:B------:R-:W-:Y:S05]  /*3670*/  @P0 BRA `(.L_x_64) ;  /* 0x0000000000580947 */ /* 0x000fea0003800000 */
[----:B------:R-:W1:Y:S02]  /*3680*/  LDS R0, [UR4+0x18] ;  /* 0x00001804ff007984 */ /* 0x000e640008000800 */
[----:B-1----:R-:W-:-:S04]  /*3690*/  LOP3.LUT R0, R0, UR5, RZ, 0xc0, !PT ;  /* 0x0000000500007c12 */ /* 0x002fc8000f8ec0ff */
[----:B------:R-:W-:-:S13]  /*36a0*/  ISETP.NE.AND P0, PT, R0, UR5, PT ;  /* 0x0000000500007c0c */ /* 0x000fda000bf05270 */
[----:B------:R-:W-:Y:S05]  /*36b0*/  @P0 BRA `(.L_x_65) ;  /* 0x00000000003c0947 */ /* 0x000fea0003800000 */
[----:B------:R-:W1:Y:S01]  /*36c0*/  S2R R2, SR_LANEID ;  /* 0x0000000000027919 */ /* 0x000e620000000000 */
[----:B------:R-:W-:Y:S01]  /*36d0*/  ULOP3.LUT UR8, URZ, UR8, URZ, 0x33, !UPT ;  /* 0x00000008ff087292 */ /* 0x000fe2000f8e33ff */
[----:B------:R-:W-:Y:S01]  /*36e0*/  LOP3.LUT R4, RZ, UR5, RZ, 0x33, !PT ;  /* 0x00000005ff047c12 */ /* 0x000fe2000f8e33ff */
[----:B------:R-:W-:Y:S02]  /*36f0*/  VOTEU.ANY UR7, UPT, PT ;  /* 0x0000000000077886 */ /* 0x000fe400038e0100 */
[----:B------:R-:W-:Y:S01]  /*3700*/  UFLO.U32 UR7, UR7 ;  /* 0x00000007000772bd */ /* 0x000fe200080e0000 */
[----:B------:R-:W2:Y:S01]  /*3710*/  REDUX UR5, R4 ;  /* 0x00000000040573c4 */ /* 0x000ea20000000000 */
[----:B------:R-:W-:-:S06]  /*3720*/  IMAD.U32 R0, RZ, RZ, UR8 ;  /* 0x00000008ff007e24 */ /* 0x000fcc000f8e00ff */
[----:B------:R3:W-:Y:S01]  /*3730*/  UTCATOMSWS.AND URZ, UR8 ;  /* 0x0000000800ff79e3 */ /* 0x0007e20008000000 */
[----:B------:R-:W4:Y:S01]  /*3740*/  REDUX UR6, R0 ;  /* 0x00000000000673c4 */ /* 0x000f220000000000 */
[----:B-1----:R-:W-:Y:S01]  /*3750*/  ISETP.EQ.U32.AND P0, PT, R2, UR7, PT ;  /* 0x0000000702007c0c */ /* 0x002fe2000bf02070 */
[----:B--2---:R-:W-:Y:S01]  /*3760*/  IMAD.U32 R2, RZ, RZ, UR5 ;  /* 0x00000005ff027e24 */ /* 0x004fe2000f8e00ff */
[----:B----4-:R-:W-:-:S11]  /*3770*/  MOV R3, UR6 ;  /* 0x0000000600037c02 */ /* 0x010fd60008000f00 */
[----:B------:R3:W-:Y:S04]  /*3780*/  @P0 ATOMS.AND RZ, [UR4+0x14], R3 ;  /* 0x00001403ffff098c */ /* 0x0007e8000a800004 */
[----:B------:R3:W-:Y:S01]  /*3790*/  @P0 ATOMS.AND RZ, [UR4+0x18], R2 ;  /* 0x00001802ffff098c */ /* 0x0007e2000a800004 */
[----:B------:R-:W-:Y:S05]  /*37a0*/  BRA `(.L_x_66) ;  /* 0x0000000000147947 */ /* 0x000fea0003800000 */
.L_x_65:
[----:B------:R-:W-:Y:S02]  /*37b0*/  MOV R2, 0x37d0 ;  /* 0x000037d000027802 */ /* 0x000fe40000000f00 */
[----:B----45:R-:W-:Y:S05]  /*37c0*/  CALL.REL.NOINC `($__internal_0_$__cuda_sm10x_tcgen05_guardrail_trap_col_being_dealloced_not_returned_by_alloc) ;  /* 0x0000003800447944 */ /* 0x030fea0003c00000 */
[----:B------:R-:W-:Y:S05]  /*37d0*/  BRA `(.L_x_66) ;  /* 0x0000000000087947 */ /* 0x000fea0003800000 */
.L_x_64:
[----:B------:R-:W-:Y:S02]  /*37e0*/  MOV R2, 0x3800 ;  /* 0x0000380000027802 */ /* 0x000fe40000000f00 */
[----:B----45:R-:W-:Y:S05]  /*37f0*/  CALL.REL.NOINC `($__internal_2_$__cuda_sm10x_tcgen05_guardrail_trap_unallocated_columns_being_dealloced) ;  /* 0x0000003800507944 */ /* 0x030fea0003c00000 */
.L_x_66:
[----:B------:R-:W-:Y:S01]  /*3800*/  NOP ;  /* 0x0000000000007918 */ /* 0x000fe20000000000 */
[----:B---3--:R-:W-:Y:S05]  /*3810*/  EXIT ;  /* 0x000000000000794d */ /* 0x008fea0003800000 */
.L_x_48:
[----:B------:R-:W-:-:S09]  /*3820*/  UISETP.NE.OR UP2, UPT, UR8, 0x3, !UP2 ;  /* 0x000000030800788c */ /* 0x000fd2000d745670 */
[----:B------:R-:W-:Y:S05]  /*3830*/  BRA.U UP2, `(.L_x_67) ;  /* 0x0000000902c87547 */ /* 0x000fea000b800000 */
[----:B------:R-:W1:Y:S01]  /*3840*/  LDCU.64 UR6, c[0x0][0x888] ;  /* 0x00011100ff0677ac */ /* 0x000e620008000a00 */
[----:B------:R-:W2:Y:S01]  /*3850*/  LDC R0, c[0x0][0xb30] ;  /* 0x0002cc00ff007b82 */ /* 0x000ea20000000800 */
[----:B------:R-:W-:Y:S01]  /*3860*/  IMAD.MOV.U32 R30, RZ, RZ, 0x1 ;  /* 0x00000001ff1e7424 */ /* 0x000fe200078e00ff */
[----:B------:R-:W-:Y:S01]  /*3870*/  CS2R R28, SRZ ;  /* 0x00000000001c7805 */ /* 0x000fe2000001ff00 */
[----:B------:R-:W4:Y:S01]  /*3880*/  LDCU.64 UR4, c[0x0][0x890] ;  /* 0x00011200ff0477ac */ /* 0x000f220008000a00 */
[----:B------:R-:W-:Y:S01]  /*3890*/  IMAD.MOV.U32 R25, RZ, RZ, 0x2000 ;  /* 0x00002000ff197424 */ /* 0x000fe200078e00ff */
[----:B------:R-:W-:-:S03]  /*38a0*/  UMOV UR8, 0x400 ;  /* 0x0000040000087882 */ /* 0x000fc60000000000 */
[----:B------:R-:W3:Y:S01]  /*38b0*/  LDC R19, c[0x0][0x370] ;  /* 0x0000dc00ff137b82 */ /* 0x000ee20000000800 */
[----:B------:R-:W-:-:S07]  /*38c0*/  UPLOP3.LUT UP1, UPT, UPT, UPT, UPT, 0x40, 0x4 ;  /* 0x000000000004789c */ /* 0x000fce0003f2e870 */
[----:B------:R-:W3:Y:S01]  /*38d0*/  LDC R2, c[0x0][0xb0c] ;  /* 0x0002c300ff027b82 */ /* 0x000ee20000000800 */
[----:B-1----:R-:W-:Y:S02]  /*38e0*/  UISETP.NE.U32.AND UP2, UPT, UR6, URZ, UPT ;  /* 0x000000ff0600728c */ /* 0x002fe4000bf45070 */
[----:B------:R-:W-:Y:S02]  /*38f0*/  ULEA UR6, UR37, UR8, 0x18 ;  /* 0x0000000825067291 */ /* 0x000fe4000f8ec0ff */
[----:B------:R-:W-:Y:S02]  /*3900*/  UISETP.NE.AND.EX UP2, UPT, UR7, URZ, UPT, UP2 ;  /* 0x000000ff0700728c */ /* 0x000fe4000bf45320 */
[----:B------:R-:W-:Y:S01]  /*3910*/  UIADD3 UR7, UPT, UPT, UR6, 0x40, URZ ;  /* 0x0000004006077890 */ /* 0x000fe2000fffe0ff */
[----:B------:R-:W1:Y:S01]  /*3920*/  LDC R18, c[0x0][0xb20] ;  /* 0x0002c800ff127b82 */ /* 0x000e620000000800 */
[----:B----4-:R-:W-:Y:S01]  /*3930*/  UISETP.NE.U32.AND UP3, UPT, UR4, URZ, UPT ;  /* 0x000000ff0400728c */ /* 0x010fe2000bf65070 */
[----:B--2---:R-:W-:Y:S01]  /*3940*/  ISETP.NE.AND P1, PT, R0, 0x1, PT ;  /* 0x000000010000780c */ /* 0x004fe20003f25270 */
[----:B------:R-:W-:-:S02]  /*3950*/  UPRMT UR37, UR37, 0x654, UR7 ;  /* 0x0000065425257896 */ /* 0x000fc40008000007 */
[----:B------:R-:W-:-:S03]  /*3960*/  UISETP.NE.AND.EX UP3, UPT, UR5, URZ, UPT, UP3 ;  /* 0x000000ff0500728c */ /* 0x000fc6000bf65330 */
[----:B------:R-:W2:Y:S08]  /*3970*/  LDC.64 R32, c[0x0][0x348] ;  /* 0x0000d200ff207b82 */ /* 0x000eb00000000a00 */
[----:B------:R-:W4:Y:S08]  /*3980*/  LDC.64 R16, c[0x0][0xb10] ;  /* 0x0002c400ff107b82 */ /* 0x000f300000000a00 */
[----:B------:R-:W1:Y:S08]  /*3990*/  LDC.64 R6, c[0x0][0xb18] ;  /* 0x0002c600ff067b82 */ /* 0x000e700000000a00 */
[----:B------:R-:W1:Y:S08]  /*39a0*/  LDC.64 R4, c[0x0][0xb28] ;  /* 0x0002ca00ff047b82 */ /* 0x000e700000000a00 */
[----:B---3--:R-:W1:Y:S02]  /*39b0*/  LDC R24, c[0x0][0x374] ;  /* 0x0000dd00ff187b82 */ /* 0x008e640000000800 */
.L_x_75:
[C---:B------:R-:W-:Y:S02]  /*39c0*/  LEA R0, R29.reuse, UR6, 0x3 ;  /* 0x000000061d007c11 */ /* 0x040fe4000f8e18ff */
[----:B------:R-:W-:Y:S02]  /*39d0*/  SHF.L.U32 R3, R28, 0x1f, RZ ;  /* 0x0000001f1c037819 */ /* 0x000fe400000006ff */
[----:B------:R-:W-:Y:S02]  /*39e0*/  LEA R20, R29, UR6, 0x4 ;  /* 0x000000061d147c11 */ /* 0x000fe4000f8e20ff */
[----:B---3--:R-:W3:Y:S02]  /*39f0*/  SYNCS.PHASECHK.TRANS64.TRYWAIT P0, [R0+URZ+0x60], R3 ;  /* 0x00006003000075a7 */ /* 0x008ee400080011ff */
[----:B---3--:R-:W-:Y:S05]  /*3a00*/  @!P0 BRA `(.L_x_68) ;  /* 0x0000003400308947 */ /* 0x008fea0003800000 */
.L_x_122:
[----:B------:R-:W-:Y:S01]  /*3a10*/  ISETP.GE.AND P0, PT, R72, 0x1, PT ;  /* 0x000000014800780c */ /* 0x000fe20003f06270 */
[----:B------:R-:W1:Y:S01]  /*3a20*/  LDS.128 R20, [R20+0xf0] ;  /* 0x0000f00014147984 */ /* 0x000e620000000c00 */
[----:B------:R-:W-:Y:S01]  /*3a30*/  ISETP.NE.U32.AND P4, PT, RZ, UR4, PT ;  /* 0x00000004ff007c0c */ /* 0x000fe2000bf85070 */
[----:B---3--:R-:W-:Y:S01]  /*3a40*/  VIADD R0, R0, 0x70 ;  /* 0x0000007000007836 */ /* 0x008fe20000000000 */
[----:B------:R-:W-:Y:S02]  /*3a50*/  SHF.L.U32 R26, R30, 0x1f, RZ ;  /* 0x0000001f1e1a7819 */ /* 0x000fe400000006ff */
[----:B------:R-:W-:Y:S02]  /*3a60*/  ISETP.NE.AND.EX P4, PT, RZ, UR5, PT, P4 ;  /* 0x00000005ff007c0c */ /* 0x000fe4000bf85340 */
[----:B------:R-:W-:Y:S01]  /*3a70*/  PRMT R0, RZ, 0x654, R0 ;  /* 0x00000654ff007816 */ /* 0x000fe20000000000 */
[----:B------:R-:W-:Y:S01]  /*3a80*/  @!PT LDS RZ, [RZ] ;  /* 0x00000000fffff984 */ /* 0x000fe20000000800 */
[----:B------:R-:W-:Y:S01]  /*3a90*/  @!PT LDS RZ, [RZ] ;  /* 0x00000000fffff984 */ /* 0x000fe20000000800 */
[----:B------:R-:W-:Y:S01]  /*3aa0*/  @!PT LDS RZ, [RZ] ;  /* 0x00000000fffff984 */ /* 0x000fe20000000800 */
[----:B------:R-:W-:Y:S01]  /*3ab0*/  @!PT LDS RZ, [RZ] ;  /* 0x00000000fffff984 */ /* 0x000fe20000000800 */
[----:B------:R3:W-:Y:S06]  /*3ac0*/  MEMBAR.ALL.CTA ;  /* 0x0000000000007992 */ /* 0x0007ec0000008000 */
[----:B---3--:R-:W3:Y:S02]  /*3ad0*/  FENCE.VIEW.ASYNC.S ;  /* 0x00000000000073c6 */ /* 0x008ee40000000000 */
[----:B---3--:R3:W-:Y:S01]  /*3ae0*/  SYNCS.ARRIVE.TRANS64.RED.A1T0 RZ, [R0+URZ], RZ ;  /* 0x000000ff00ff79a7 */ /* 0x0087e200081004ff */
[----:B-1----:R-:W-:Y:S11]  /*3af0*/  LOP3.LUT P3, RZ, R22, 0x1, RZ, 0xc0, !PT ;  /* 0x0000000116ff7812 */ /* 0x002ff6000786c0ff */
[----:B------:R-:W-:Y:S02]  /*3b00*/  @!UPT UIADD3 URZ, UPT, UPT, URZ, URZ, URZ ;  /* 0x000000fffffff290 */ /* 0x000fe4000fffe0ff */
[----:B------:R-:W-:Y:S02]  /*3b10*/  @P3 MOV R13, R20 ;  /* 0x00000014000d3202 */ /* 0x000fe40000000f00 */
[----:B------:R-:W-:Y:S01]  /*3b20*/  @P3 LOP3.LUT R8, R21, 0xffff, RZ, 0xc0, !PT ;  /* 0x0000ffff15083812 */ /* 0x000fe200078ec0ff */
[----:B---3--:R-:W-:Y:S06]  /*3b30*/  @!P0 BRA `(.L_x_69) ;  /* 0x0000000000a48947 */ /* 0x008fec0003800000 */
[----:B------:R-:W-:Y:S01]  /*3b40*/  IMAD.HI.U32 R31, R24, R7, RZ ;  /* 0x00000007181f7227 */ /* 0x000fe200078e00ff */
[----:B------:R-:W-:Y:S02]  /*3b50*/  ISETP.NE.AND P0, PT, R6, 0x1, PT ;  /* 0x000000010600780c */ /* 0x000fe40003f05270 */
[----:B------:R-:W-:Y:S01]  /*3b60*/  ISETP.NE.AND P2, PT, R72, 0x1, PT ;  /* 0x000000014800780c */ /* 0x000fe20003f45270 */
[----:B----4-:R-:W-:Y:S01]  /*3b70*/  IMAD.HI.U32 R34, R19, R16, RZ ;  /* 0x0000001013227227 */ /* 0x010fe200078e00ff */
[----:B------:R-:W-:Y:S02]  /*3b80*/  SHF.R.U32.HI R31, RZ, R18, R31 ;  /* 0x00000012ff1f7219 */ /* 0x000fe4000001161f */
[----:B------:R-:W-:Y:S01]  /*3b90*/  ISETP.NE.AND P5, PT, R2, 0x1, PT ;  /* 0x000000010200780c */ /* 0x000fe20003fa5270 */
[----:B------:R-:W-:Y:S01]  /*3ba0*/  IMAD.HI.U32 R36, R13, R16, RZ ;  /* 0x000000100d247227 */ /* 0x000fe200078e00ff */
[----:B------:R-:W-:Y:S02]  /*3bb0*/  SHF.R.U32.HI R34, RZ, R17, R34 ;  /* 0x00000011ff227219 */ /* 0x000fe40000011622 */
[----:B------:R-:W-:Y:S01]  /*3bc0*/  SEL R3, R24, R31, !P0 ;  /* 0x0000001f18037207 */ /* 0x000fe20004000000 */
[C---:B------:R-:W-:Y:S01]  /*3bd0*/  IMAD.HI.U32 R31, R8.reuse, R7, RZ ;  /* 0x00000007081f7227 */ /* 0x040fe200078e00ff */
[----:B------:R-:W-:Y:S02]  /*3be0*/  SEL R11, R19, R34, !P5 ;  /* 0x00000022130b7207 */ /* 0x000fe40006800000 */
[----:B------:R-:W-:Y:S01]  /*3bf0*/  SHF.R.U32.HI R36, RZ, R17, R36 ;  /* 0x00000011ff247219 */ /* 0x000fe20000011624 */
[----:B------:R-:W-:Y:S01]  /*3c00*/  IMAD.HI.U32 R38, R3, R4, RZ ;  /* 0x0000000403267227 */ /* 0x000fe200078e00ff */
[----:B------:R-:W-:Y:S03]  /*3c10*/  SHF.R.U32.HI R31, RZ, R18, R31 ;  /* 0x00000012ff1f7219 */ /* 0x000fe6000001161f */
[----:B------:R-:W-:Y:S01]  /*3c20*/  IMAD.HI.U32 R34, R11, R4, RZ ;  /* 0x000000040b227227 */ /* 0x000fe200078e00ff */
[----:B------:R-:W-:Y:S02]  /*3c30*/  @P2 SHF.R.U32.HI R3, RZ, R5, R38 ;  /* 0x00000005ff032219 */ /* 0x000fe40000011626 */
[----:B------:R-:W-:Y:S02]  /*3c40*/  SEL R9, R8, R31, !P0 ;  /* 0x0000001f08097207 */ /* 0x000fe40004000000 */
[----:B------:R-:W-:Y:S01]  /*3c50*/  @P2 SHF.R.U32.HI R11, RZ, R5, R34 ;  /* 0x00000005ff0b2219 */ /* 0x000fe20000011622 */
[C---:B------:R-:W-:Y:S01]  /*3c60*/  IMAD R10, R72.reuse, R3, RZ ;  /* 0x00000003480a7224 */ /* 0x040fe200078e02ff */
[----:B------:R-:W-:Y:S01]  /*3c70*/  SEL R3, R13, R36, !P5 ;  /* 0x000000240d037207 */ /* 0x000fe20006800000 */
[C---:B------:R-:W-:Y:S03]  /*3c80*/  IMAD.HI.U32 R14, R9.reuse, R4, RZ ;  /* 0x00000004090e7227 */ /* 0x040fe600078e00ff */
[----:B------:R-:W-:Y:S01]  /*3c90*/  ISETP.GE.AND P0, PT, R9, R10, PT ;  /* 0x0000000a0900720c */ /* 0x000fe20003f06270 */
[C---:B------:R-:W-:Y:S01]  /*3ca0*/  IMAD R12, R72.reuse, R11, RZ ;  /* 0x0000000b480c7224 */ /* 0x040fe200078e02ff */
[-C--:B------:R-:W-:Y:S04]  /*3cb0*/  SHF.R.U32.HI R14, RZ, R5.reuse, R14 ;  /* 0x00000005ff0e7219 */ /* 0x080fe8000001160e */
[----:B------:R-:W-:Y:S02]  /*3cc0*/  ISETP.GE.OR P0, PT, R3, R12, P0 ;  /* 0x0000000c0300720c */ /* 0x000fe40000706670 */
[----:B------:R-:W-:Y:S05]  /*3cd0*/  SEL R15, R9, R14, !P2 ;  /* 0x0000000e090f7207 */ /* 0x000fea0005000000 */
[----:B------:R-:W-:Y:S04]  /*3ce0*/  IMAD.MOV R14, RZ, RZ, -R15 ;  /* 0x000000ffff0e7224 */ /* 0x000fe800078e0a0f */
[----:B------:R-:W-:Y:S02]  /*3cf0*/  IMAD R14, R72, R14, R9 ;  /* 0x0000000e480e7224 */ /* 0x000fe400078e0209 */
[C---:B------:R-:W-:Y:S05]  /*3d00*/  @!P0 IMAD.HI.U32 R10, R3.reuse, R4, RZ ;  /* 0x00000004030a8227 */ /* 0x040fea00078e00ff */
[----:B------:R-:W-:Y:S04]  /*3d10*/  @!P0 SHF.R.U32.HI R10, RZ, R5, R10 ;  /* 0x00000005ff0a8219 */ /* 0x000fe8000001160a */
[----:B------:R-:W-:Y:S01]  /*3d20*/  @!P0 SEL R0, R3, R10, !P2 ;  /* 0x0000000a03008207 */ /* 0x000fe20005000000 */
[----:B------:R-:W-:Y:S03]  /*3d30*/  IMAD.MOV R10, RZ, RZ, -R3 ;  /* 0x000000ffff0a7224 */ /* 0x000fe600078e0a03 */
[----:B------:R-:W-:Y:S01]  /*3d40*/  @!P0 IADD3 R15, PT, PT, R15, -R0, RZ ;  /* 0x800000000f0f8210 */ /* 0x000fe20007ffe0ff */
[----:B------:R-:W-:Y:S01]  /*3d50*/  @!P0 IMAD R0, R11, R14, R0 ;  /* 0x0000000e0b008224 */ /* 0x000fe200078e0200 */
[----:B------:R-:W-:Y:S01]  /*3d60*/  IADD3 R11, PT, PT, -R9, RZ, RZ ;  /* 0x000000ff090b7210 */ /* 0x000fe20007ffe1ff */
[----:B------:R-:W-:Y:S02]  /*3d70*/  IMAD R13, R2, R10, R13 ;  /* 0x0000000a020d7224 */ /* 0x000fe400078e020d */
[----:B------:R-:W-:Y:S02]  /*3d80*/  @!P0 IMAD R9, R15, R72, R3 ;  /* 0x000000480f098224 */ /* 0x000fe400078e0203 */
[----:B------:R-:W-:Y:S02]  /*3d90*/  @!P0 IMAD.MOV.U32 R3, RZ, RZ, R0 ;  /* 0x000000ffff038224 */ /* 0x000fe400078e0000 */
[----:B------:R-:W-:Y:S02]  /*3da0*/  IMAD R8, R6, R11, R8 ;  /* 0x0000000b06087224 */ /* 0x000fe400078e0208 */
[----:B------:R-:W-:Y:S02]  /*3db0*/  IMAD R13, R3, R2, R13 ;  /* 0x00000002030d7224 */ /* 0x000fe400078e020d */
[----:B------:R-:W-:Y:S02]  /*3dc0*/  IMAD R8, R9, R6, R8 ;  /* 0x0000000609087224 */ /* 0x000fe400078e0208 */
.L_x_69:
[----:B------:R-:W-:Y:S05]  /*3dd0*/  BRA.U UP1, `(.L_x_70) ;  /* 0x0000000101107547 */ /* 0x000fea000b800000 */
[----:B------:R-:W-:Y:S04]  /*3de0*/  MOV R0, UR13 ;  /* 0x0000000d00007c02 */ /* 0x000fe80008000f00 */
[----:B------:R-:W-:Y:S04]  /*3df0*/  SHF.L.U32 R3, R0, 0x1f, RZ ;  /* 0x0000001f00037819 */ /* 0x000fe800000006ff */
[----:B------:R-:W1:Y:S02]  /*3e00*/  SYNCS.PHASECHK.TRANS64.TRYWAIT P0, [UR6+0x58], R3 ;  /* 0x00005803ff0075a7 */ /* 0x000e640008001106 */
[----:B-1----:R-:W-:Y:S05]  /*3e10*/  @!P0 BRA `(.L_x_71) ;  /* 0x0000003000408947 */ /* 0x002fea0003800000 */
.L_x_70:
[----:B------:R-:W-:Y:S05]  /*3e20*/  BRA.U !UP3, `(.L_x_72) ;  /* 0x000000010b347547 */ /* 0x000fea000b800000 */
[----:B------:R-:W-:Y:S01]  /*3e30*/  UPLOP3.LUT UP0, UPT, UPT, UPT, UP2, 0x80, 0x8 ;  /* 0x000000000008789c */ /* 0x000fe20003f0f020 */
[----:B-1----:R-:W-:Y:S02]  /*3e40*/  HFMA2 R0, -RZ, RZ, 0, 5.9604644775390625e-08 ;  /* 0x00000001ff007431 */ /* 0x002fe400000001ff */
[----:B------:R-:W-:Y:S03]  /*3e50*/  IMAD.MOV.U32 R164, RZ, RZ, 0x1 ;  /* 0x00000001ffa47424 */ /* 0x000fe600078e00ff */
[----:B------:R-:W-:Y:S05]  /*3e60*/  PLOP3.LUT P0, PT, PT, PT, UP0, 0x80, 0x8 ;  /* 0x000000000008781c */ /* 0x000fea0003f0f008 */
[----:B------:R-:W1:Y:S01]  /*3e70*/  @UP0 LDCU.64 UR8, c[0x0][0x888] ;  /* 0x00011100ff0807ac */ /* 0x000e620008000a00 */
[----:B------:R-:W-:Y:S07]  /*3e80*/  @UP0 UIMAD UR7, UR36, UR4, URZ ;  /* 0x00000004240702a4 */ /* 0x000fee000f8e02ff */
[----:B------:R-:W-:Y:S01]  /*3e90*/  @!P0 PRMT R164, R0, 0x7610, R164 ;  /* 0x0000761000a48816 */ /* 0x000fe200000000a4 */
[----:B-1----:R-:W-:Y:S03]  /*3ea0*/  @UP0 UIMAD.WIDE UR8, UR7, 0x4, UR8 ;  /* 0x00000004070808a5 */ /* 0x002fe6000f8e0208 */
[----:B------:R-:W1:Y:S03]  /*3eb0*/  @!UP0 LDCU UR7, c[0x0][0x880] ;  /* 0x00011000ff0787ac */ /* 0x000e660008000800 */
[----:B------:R-:W-:Y:S01]  /*3ec0*/  IMAD.U32 R10, RZ, RZ, UR8 ;  /* 0x00000008ff0a7e24 */ /* 0x000fe2000f8e00ff */
[----:B------:R-:W-:Y:S05]  /*3ed0*/  MOV R11, UR9 ;  /* 0x00000009000b7c02 */ /* 0x000fea0008000f00 */
[----:B-----5:R3:W5:Y:S02]  /*3ee0*/  @P0 LDG.E R81, desc[UR40][R10.64] ;  /* 0x000000280a510981 */ /* 0x020764000c1e1900 */
[----:B-1-3--:R-:W-:Y:S07]  /*3ef0*/  @!P0 IMAD.U32 R81, RZ, RZ, UR7 ;  /* 0x00000007ff518e24 */ /* 0x00afee000f8e00ff */
.L_x_72:
[----:B-----5:R-:W-:Y:S01]  /*3f00*/  @!P4 FSETP.EQ.AND P5, PT, R81, RZ, PT ;  /* 0x000000ff5100c20b */ /* 0x020fe20003fa2000 */
[----:B------:R-:W-:Y:S01]  /*3f10*/  @!UPT UIADD3 URZ, UPT, UPT, URZ, URZ, URZ ;  /* 0x000000fffffff290 */ /* 0x000fe2000fffe0ff */
[----:B------:R-:W-:Y:S11]  /*3f20*/  @!P4 BRA `(.L_x_73) ;  /* 0x000000000014c947 */ /* 0x000ff60003800000 */
[----:B------:R-:W-:Y:S02]  /*3f30*/  LOP3.LUT P0, RZ, R164, 0xff, RZ, 0xc0, !PT ;  /* 0x000000ffa4ff7812 */ /* 0x000fe4000780c0ff */
[----:B------:R-:W-:Y:S04]  /*3f40*/  PLOP3.LUT P5, PT, PT, PT, UP0, 0x80, 0x8 ;  /* 0x000000000008781c */ /* 0x000fe80003faf008 */
[----:B------:R-:W-:Y:S07]  /*3f50*/  PLOP3.LUT P5, PT, P5, PT, PT, 0x8, 0x80 ;  /* 0x000000000080781c */ /* 0x000fee0002fae170 */
[----:B------:R-:W-:Y:S11]  /*3f60*/  @P0 FSETP.EQ.AND P5, PT, R81, RZ, PT ;  /* 0x000000ff5100020b */ /* 0x000ff60003fa2000 */
[----:B------:R-:W-:Y:S02]  /*3f70*/  @!UPT UIADD3 URZ, UPT, UPT, URZ, URZ, URZ ;  /* 0x000000fffffff290 */ /* 0x000fe4000fffe0ff */
.L_x_73:
[----:B------:R-:W3:Y:S01]  /*3f80*/  SYNCS.PHASECHK.TRANS64.TRYWAIT P4, [UR6+0x48], R26 ;  /* 0x0000481aff0075a7 */ /* 0x000ee20008081106 */
[----:B------:R-:W-:Y:S01]  /*3f90*/  @P3 SHF.R.U32.HI R27, RZ, 0x10, R21 ;  /* 0x00000010ff1b3819 */ /* 0x000fe20000011615 */
[----:B------:R-:W-:Y:S01]  /*3fa0*/  VIADD R29, R29, 0x1 ;  /* 0x000000011d1d7836 */ /* 0x000fe20000000000 */
[----:B------:R-:W5:Y:S08]  /*3fb0*/  LDC.64 R14, c[0x0][0xb10] ;  /* 0x0002c400ff0e7b82 */ /* 0x000f700000000a00 */
[----:B------:R-:W2:Y:S08]  /*3fc0*/  LDC.64 R10, c[0x0][0xb18] ;  /* 0x0002c600ff0a7b82 */ /* 0x000eb00000000a00 */
[----:B-1----:R-:W1:Y:S08]  /*3fd0*/  @!P1 LDC R0, c[0x0][0xb20] ;  /* 0x0002c800ff009b82 */ /* 0x002e700000000800 */
[----:B------:R-:W4:Y:S01]  /*3fe0*/  @!P1 LDC R3, c[0x0][0xb0c] ;  /* 0x0002c300ff039b82 */ /* 0x000f220000000800 */
[----:B-----5:R-:W-:Y:S05]  /*3ff0*/  @!P1 IMAD.HI.U32 R14, R13, R14, RZ ;  /* 0x0000000e0d0e9227 */ /* 0x020fea00078e00ff */
[----:B------:R-:W-:Y:S01]  /*4000*/  @!P1 SHF.R.U32.HI R14, RZ, R15, R14 ;  /* 0x0000000fff0e9219 */ /* 0x000fe2000001160e */
[----:B--2---:R-:W-:Y:S01]  /*4010*/  @!P1 IMAD.HI.U32 R11, R8, R11, RZ ;  /* 0x0000000b080b9227 */ /* 0x004fe200078e00ff */
[----:B------:R-:W-:Y:S04]  /*4020*/  @!P1 ISETP.NE.AND P0, PT, R10, 0x1, PT ;  /* 0x000000010a00980c */ /* 0x000fe80003f05270 */
[----:B-1----:R-:W-:Y:S02]  /*4030*/  @!P1 SHF.R.U32.HI R9, RZ, R0, R11 ;  /* 0x00000000ff099219 */ /* 0x002fe4000001160b */
[----:B----4-:R-:W-:Y:S02]  /*4040*/  @!P1 ISETP.NE.AND P2, PT, R3, 0x1, PT ;  /* 0x000000010300980c */ /* 0x010fe40003f45270 */
[----:B------:R-:W-:Y:S02]  /*4050*/  @!P1 SEL R9, R8, R9, !P0 ;  /* 0x0000000908099207 */ /* 0x000fe40004000000 */
[----:B------:R-:W-:Y:S02]  /*4060*/  ELECT P0, URZ, PT ;  /* 0x0000000000ff782f */ /* 0x000fe40003800000 */
[----:B------:R-:W-:Y:S05]  /*4070*/  @!P1 SEL R14, R13, R14, !P2 ;  /* 0x0000000e0d0e9207 */ /* 0x000fea0005000000 */
[----:B------:R-:W-:Y:S02]  /*4080*/  @!P1 IMAD.IADD R0, R9, 0x1, -R14 ;  /* 0x0000000109009824 */ /* 0x000fe400078e0a0e */
[----:B------:R-:W-:Y:S02]  /*4090*/  @!P1 IMAD.IADD R9, R14, 0x1, -R9 ;  /* 0x000000010e099824 */ /* 0x000fe400078e0a09 */
[----:B------:R-:W-:Y:S02]  /*40a0*/  @!P1 IMAD R13, R0, R3, R13 ;  /* 0x00000003000d9224 */ /* 0x000fe400078e020d */
[----:B------:R-:W-:Y:S01]  /*40b0*/  @!P1 IMAD R8, R9, R10, R8 ;  /* 0x0000000a09089224 */ /* 0x000fe200078e0208 */
[----:B---3--:R-:W-:Y:S06]  /*40c0*/  @!P4 BRA `(.L_x_74) ;  /* 0x0000002c00acc947 */ /* 0x008fec0003800000 */
.L_x_125:
[----:B------:R-:W-:Y:S01]  /*40d0*/  PLOP3.LUT P5, PT, P5, P0, PT, 0xf2, 0x2f ;  /* 0x00000000002f781c */ /* 0x000fe20002fa1e72 */
[----:B------:R-:W-:Y:S01]  /*40e0*/  UMOV UR14, 0x0 ;  /* 0x00000000000e7882 */ /* 0x000fe20000000000 */
[----:B------:R-:W-:Y:S01]  /*40f0*/  LOP3.LUT R30, R30, 0x1, RZ, 0x3c, !PT ;  /* 0x000000011e1e7812 */ /* 0x000fe200078e3cff */
[----:B------:R-:W-:Y:S01]  /*4100*/  UMOV UR15, 0x10000000 ;  /* 0x10000000000f7882 */ /* 0x000fe20000000000 */
[----:B------:R-:W-:Y:S01]  /*4110*/  UMOV UR12, UR36 ;  /* 0x00000024000c7c82 */ /* 0x000fe20008000000 */
[----:B------:R-:W-:Y:S08]  /*4120*/  @P3 R2UR UR36, R27 ;  /* 0x000000001b2432ca */ /* 0x000ff000000e0000 */
[----:B-1----:R-:W-:Y:S01]  /*4130*/  @!P5 IADD3 R3, P0, PT, R32, 0x580, RZ ;  /* 0x000005802003d810 */ /* 0x002fe20007f1e0ff */
[----:B------:R-:W-:Y:S01]  /*4140*/  @!P5 IMAD.SHL.U32 R155, R155, 0x40, RZ ;  /* 0x000000409b9bd824 */ /* 0x000fe200078e00ff */
[----:B------:R-:W-:Y:S01]  /*4150*/  VOTEU.ALL UP1, P5 ;  /* 0x0000000000ff7886 */ /* 0x000fe20002820000 */
[----:B------:R-:W-:Y:S01]  /*4160*/  @!P5 IMAD.SHL.U32 R165, R165, 0x80, RZ ;  /* 0x00000080a5a5d824 */ /* 0x000fe200078e00ff */
[----:B------:R-:W-:Y:S01]  /*4170*/  @!P5 R2UR UR8, R3 ;  /* 0x000000000308d2ca */ /* 0x000fe200000e0000 */
[----:B------:R-:W-:Y:S01]  /*4180*/  @!P5 IMAD.X R0, RZ, RZ, R33, P0 ;  /* 0x000000ffff00d224 */ /* 0x000fe200000e0621 */
[----:B------:R-:W-:Y:S01]  /*4190*/  @!P5 R2UR UR10, R155 ;  /* 0x000000009b0ad2ca */ /* 0x000fe200000e0000 */
[----:B------:R-:W-:Y:S01]  /*41a0*/  @!UP1 UIADD3 UR9, UPT, UPT, UR6, 0x40, URZ ;  /* 0x0000004006099890 */ /* 0x000fe2000fffe0ff */
[----:B------:R-:W-:Y:S01]  /*41b0*/  @!P5 R2UR UR11, R165 ;  /* 0x00000000a50bd2ca */ /* 0x000fe200000e0000 */
[----:B------:R-:W-:Y:S01]  /*41c0*/  IMAD.IADD R155, R8, 0x1, R143 ;  /* 0x00000001089b7824 */ /* 0x000fe200078e028f */
[----:B------:R-:W-:Y:S01]  /*41d0*/  @!P5 R2UR UR7, R0 ;  /* 0x000000000007d2ca */ /* 0x000fe200000e0000 */
[----:B------:R-:W-:Y:S01]  /*41e0*/  IMAD.IADD R165, R13, 0x1, R154 ;  /* 0x000000010da57824 */ /* 0x000fe200078e029a */
[C---:B------:R-:W-:Y:S04]  /*41f0*/  ISETP.NE.AND P0, PT, R29.reuse, 0x2, PT ;  /* 0x000000021d00780c */ /* 0x040fe80003f05270 */
[----:B------:R-:W-:Y:S01]  /*4200*/  SEL R3, RZ, 0x1, P0 ;  /* 0x00000001ff037807 */ /* 0x000fe20000000000 */
[----:B------:R-:W-:Y:S01]  /*4210*/  IMAD.U32 R10, RZ, RZ, UR8 ;  /* 0x00000008ff0a7e24 */ /* 0x000fe2000f8e00ff */
[----:B------:R-:W-:Y:S01]  /*4220*/  @!UP1 UIADD3 UR8, UPT, UPT, UR6, 0x200, URZ ;  /* 0x0000020006089890 */ /* 0x000fe2000fffe0ff */
[----:B------:R-:W-:Y:S01]  /*4230*/  SEL R29, R29, RZ, P0 ;  /* 0x000000ff1d1d7207 */ /* 0x000fe20000000000 */
[----:B------:R-:W-:Y:S01]  /*4240*/  VOTEU.ALL UP1, P5 ;  /* 0x0000000000ff7886 */ /* 0x000fe20002820000 */
[----:B------:R-:W-:Y:S02]  /*4250*/  LOP3.LUT R28, R28, R3, RZ, 0x3c, !PT ;  /* 0x000000031c1c7212 */ /* 0x000fe400078e3cff */
[----:B------:R-:W-:Y:S01]  /*4260*/  IMAD.U32 R11, RZ, RZ, UR7 ;  /* 0x00000007ff0b7e24 */ /* 0x000fe2000f8e00ff */
[----:B------:R-:W-:Y:S04]  /*4270*/  @!P5 R2UR UR16, R10 ;  /* 0x000000000a10d2ca */ /* 0x000fe800000e0000 */
[----:B------:R-:W-:Y:S11]  /*4280*/  @!P5 R2UR UR17, R11 ;  /* 0x000000000b11d2ca */ /* 0x000ff600000e0000 */
[----:B------:R-:W-:Y:S02]  /*4290*/  @!UPT UIADD3 URZ, UPT, UPT, URZ, URZ, URZ ;  /* 0x000000fffffff290 */ /* 0x000fe4000fffe0ff */
[----:B------:R3:W-:Y:S01]  /*42a0*/  @!UP1 UTMALDG.3D [UR8], [UR16], desc[UR14] ;  /* 0x00000e08100095b4 */ /* 0x0007e20008011000 */
[----:B------:R3:W-:Y:S01]  /*42b0*/  @!P5 SYNCS.ARRIVE.TRANS64.RED.A0TR RZ, [UR6+0x40], R25 ;  /* 0x00004019ffffd9a7 */ /* 0x0007e20008300406 */
[----:B------:R-:W-:Y:S01]  /*42c0*/  UPLOP3.LUT UP1, UPT, UPT, UPT, UPT, 0x80, 0x8 ;  /* 0x000000000008789c */ /* 0x000fe20003f2f070 */
[----:B------:R-:W-:Y:S01]  /*42d0*/  SYNCS.ARRIVE.TRANS64.RED.A1T0 RZ, [UR37], RZ ;  /* 0x000000ffffff79a7 */ /* 0x000fe20008100425 */
[----:B------:R-:W-:Y:S09]  /*42e0*/  @P3 BRA `(.L_x_75) ;  /* 0xfffffff400b43947 */ /* 0x000ff2000383ffff */
[----:B------:R-:W-:Y:S07]  /*42f0*/  MOV R0, UR6 ;  /* 0x0000000600007c02 */ /* 0x000fee0008000f00 */
.L_x_76:
[----:B-1----:R-:W-:-:S04]  /*4300*/  SHF.L.U32 R3, R30, 0x1f, RZ ;  /* 0x0000001f1e037819 */ /* 0x002fc800000006ff */
[----:B------:R1:W2:Y:S03]  /*4310*/  SYNCS.PHASECHK.TRANS64.TRYWAIT P0, [R0+URZ+0x48], R3 ;  /* 0x00004803000075a7 */ /* 0x0002a600080011ff */
[----:B--2---:R-:W-:Y:S05]  /*4320*/  @!P0 NANOSLEEP.SYNCS 0x989680 ;  /* 0x009896800000895d */ /* 0x004fea0003900000 */
[----:B------:R-:W2:Y:S02]  /*4330*/  @!P0 SYNCS.PHASECHK.TRANS64 P0, [R0+URZ+0x48], R3 ;  /* 0x00004803000085a7 */ /* 0x000ea400080010ff */
[----:B--23--:R-:W-:Y:S05]  /*4340*/  @P0 EXIT ;  /* 0x000000000000094d */ /* 0x00cfea0003800000 */
[----:B------:R-:W-:Y:S05]  /*4350*/  BRA `(.L_x_76) ;  /* 0xfffffffc00e87947 */ /* 0x000fea000383ffff */
.L_x_67:
[----:B------:R-:W-:-:S06]  /*4360*/  UISETP.GE.AND UP1, UPT, UR8, 0x4, UPT ;  /* 0x000000040800788c */ /* 0x000fcc000bf26270 */
[----:B------:R-:W-:-:S13]  /*4370*/  PLOP3.LUT P0, PT, PT, PT, UP1, 0x80, 0x8 ;  /* 0x000000000008781c */ /* 0x000fda0003f0f018 */
[----:B------:R-:W-:Y:S05]  /*4380*/  @!P0 EXIT ;  /* 0x000000000000894d */ /* 0x000fea0003800000 */
[----:B------:R-:W-:Y:S01]  /*4390*/  BAR.SYNC.DEFER_BLOCKING 0x6, 0xa0 ;  /* 0x0182800000007b1d */ /* 0x000fe20000010000 */
[C---:B------:R-:W-:Y:S02]  /*43a0*/  IMAD.SHL.U32 R3, R166.reuse, 0x40, RZ ;  /* 0x00000040a6037824 */ /* 0x040fe400078e00ff */
[----:B------:R-:W-:Y:S02]  /*43b0*/  HFMA2 R76, -RZ, RZ, 0, 0 ;  /* 0x00000000ff4c7431 */ /* 0x000fe400000001ff */
[C---:B------:R-:W-:Y:S01]  /*43c0*/  IMAD.SHL.U32 R168, R166.reuse, 0x8, RZ ;  /* 0x00000008a6a87824 */ /* 0x040fe200078e00ff */
[----:B------:R-:W-:Y:S01]  /*43d0*/  CS2R R174, SRZ ;  /* 0x0000000000ae7805 */ /* 0x000fe2000001ff00 */
[----:B------:R-:W-:Y:S01]  /*43e0*/  IMAD.U32 R79, R166, 0x10000, RZ ;  /* 0x00010000a64f7824 */ /* 0x000fe200078e00ff */
[----:B------:R-:W-:Y:S01]  /*43f0*/  UMOV UR43, 0x400 ;  /* 0x00000400002b7882 */ /* 0x000fe20000000000 */
[----:B------:R-:W-:Y:S01]  /*4400*/  LOP3.LUT R5, R3, 0x180, RZ, 0xc0, !PT ;  /* 0x0000018003057812 */ /* 0x000fe200078ec0ff */
[----:B------:R-:W-:Y:S01]  /*4410*/  ULEA UR43, UR37, UR43, 0x18 ;  /* 0x0000002b252b7291 */ /* 0x000fe2000f8ec0ff */
[----:B------:R-:W1:Y:S01]  /*4420*/  LDC R167, c[0x0][0x370] ;  /* 0x0000dc00ffa77b82 */ /* 0x000e620000000800 */
[----:B------:R-:W-:Y:S01]  /*4430*/  LOP3.LUT R79, R79, 0x600000, RZ, 0xc0, !PT ;  /* 0x006000004f4f7812 */ /* 0x000fe200078ec0ff */
[----:B------:R-:W-:Y:S01]  /*4440*/  IMAD.MOV.U32 R181, RZ, RZ, RZ ;  /* 0x000000ffffb57224 */ /* 0x000fe200078e00ff */
[----:B------:R-:W-:Y:S01]  /*4450*/  LOP3.LUT R168, R5, 0x30, R168, 0xf8, !PT ;  /* 0x0000003005a87812 */ /* 0x000fe200078ef8a8 */
[----:B------:R-:W-:Y:S01]  /*4460*/  UIADD3 UR4, UPT, UPT, UR43, 0x2200, URZ ;  /* 0x000022002b047890 */ /* 0x000fe2000fffe0ff */
[----:B------:R-:W-:Y:S01]  /*4470*/  IMAD.MOV.U32 R173, RZ, RZ, RZ ;  /* 0x000000ffffad7224 */ /* 0x000fe200078e00ff */
[----:B------:R-:W2:Y:S01]  /*4480*/  LDCU.64 UR46, c[0x0][0x348] ;  /* 0x00006900ff2e77ac */ /* 0x000ea20008000a00 */
[----:B------:R-:W-:Y:S01]  /*4490*/  LOP3.LUT R168, R168, 0x1e40, R3, 0xf8, !PT ;  /* 0x00001e40a8a87812 */ /* 0x000fe200078ef803 */
[----:B------:R-:W4:Y:S01]  /*44a0*/  LDC R74, c[0x0][0xb0c] ;  /* 0x0002c300ff4a7b82 */ /* 0x000f220000000800 */
[----:B------:R-:W-:Y:S01]  /*44b0*/  IMAD.SHL.U32 R3, R166, 0x10, RZ ;  /* 0x00000010a6037824 */ /* 0x000fe200078e00ff */
[----:B------:R-:W-:Y:S01]  /*44c0*/  MOV R179, UR4 ;  /* 0x0000000400b37c02 */ /* 0x000fe20008000f00 */
[----:B------:R-:W1:Y:S03]  /*44d0*/  LDCU.64 UR38, c[0x0][0x888] ;  /* 0x00011100ff2677ac */ /* 0x000e660008000a00 */
[C---:B------:R-:W-:Y:S01]  /*44e0*/  LOP3.LUT R5, R3.reuse, 0x20, RZ, 0xc0, !PT ;  /* 0x0000002003057812 */ /* 0x040fe200078ec0ff */
[----:B------:R-:W3:Y:S01]  /*44f0*/  LDS R0, [UR43+0x110] ;  /* 0x0001102bff007984 */ /* 0x000ee20008000800 */
[----:B------:R-:W1:Y:S01]  /*4500*/  LDC R170, c[0x0][0xb20] ;  /* 0x0002c800ffaa7b82 */ /* 0x000e620000000800 */
[----:B------:R-:W-:Y:S01]  /*4510*/  LOP3.LUT R3, R3, 0x40, RZ, 0xc0, !PT ;  /* 0x0000004003037812 */ /* 0x000fe200078ec0ff */
[----:B------:R-:W-:-:S06]  /*4520*/  UIADD3 UR42, UPT, UPT, UR43, 0x200, URZ ;  /* 0x000002002b2a7890 */ /* 0x000fcc000fffe0ff */
[----:B------:R-:W1:Y:S08]  /*4530*/  LDC R73, c[0x0][0xb30] ;  /* 0x0002cc00ff497b82 */ /* 0x000e700000000800 */
[----:B------:R-:W1:Y:S08]  /*4540*/  LDC.64 R152, c[0x0][0xb10] ;  /* 0x0002c400ff987b82 */ /* 0x000e700000000a00 */
[----:B------:R-:W1:Y:S08]  /*4550*/  LDC.64 R70, c[0x0][0xb18] ;  /* 0x0002c600ff467b82 */ /* 0x000e700000000a00 */
[----:B------:R-:W1:Y:S01]  /*4560*/  LDC.64 R148, c[0x0][0x888] ;  /* 0x00022200ff947b82 */ /* 0x000e620000000a00 */
[----:B---3--:R-:W-:-:S07]  /*4570*/  IMAD.IADD R79, R0, 0x1, R79 ;  /* 0x00000001004f7824 */ /* 0x008fce00078e024f */
[----:B------:R-:W3:Y:S01]  /*4580*/  LDC.64 R68, c[0x0][0xb28] ;  /* 0x0002ca00ff447b82 */ /* 0x000ee20000000a00 */
[----:B------:R-:W-:-:S05]  /*4590*/  VIADD R0, R168, UR43 ;  /* 0x0000002ba8007c36 */ /* 0x000fca0008000000 */
[--C-:B------:R-:W-:Y:S02]  /*45a0*/  IADD3 R178, PT, PT, -R5, 0x200, R0.reuse ;  /* 0x0000020005b27810 */ /* 0x100fe40007ffe100 */
[----:B------:R-:W1:Y:S01]  /*45b0*/  LDC.64 R150, c[0x0][0x890] ;  /* 0x00022400ff967b82 */ /* 0x000e620000000a00 */
[----:B------:R-:W-:Y:S02]  /*45c0*/  IADD3 R177, PT, PT, -R3, 0x200, R0 ;  /* 0x0000020003b17810 */ /* 0x000fe40007ffe100 */
[----:B------:R-:W-:-:S05]  /*45d0*/  IMAD.IADD R176, R178, 0x1, -R3 ;  /* 0x00000001b2b07824 */ /* 0x000fca00078e0a03 */
[----:B------:R-:W1:Y:S08]  /*45e0*/  LDC.64 R146, c[0x0][0x8b0] ;  /* 0x00022c00ff927b82 */ /* 0x000e700000000a00 */
[----:B------:R-:W1:Y:S08]  /*45f0*/  LDC.64 R144, c[0x0][0x8a8] ;  /* 0x00022a00ff907b82 */ /* 0x000e700000000a00 */
[----:B--2-4-:R-:W1:Y:S02]  /*4600*/  LDC R172, c[0x0][0x374] ;  /* 0x0000dd00ffac7b82 */ /* 0x014e640000000800 */
.L_x_94:
[C---:B------:R-:W-:Y:S02]  /*4610*/  LEA R0, R181.reuse, UR43, 0x3 ;  /* 0x0000002bb5007c11 */ /* 0x040fe4000f8e18ff */
[----:B------:R-:W-:Y:S02]  /*4620*/  SHF.L.U32 R3, R174, 0x1f, RZ ;  /* 0x0000001fae037819 */ /* 0x000fe400000006ff */
[----:B------:R-:W-:Y:S02]  /*4630*/  LEA R16, R181, UR43, 0x4 ;  /* 0x0000002bb5107c11 */ /* 0x000fe4000f8e20ff */
[----:B--2---:R-:W2:Y:S02]  /*4640*/  SYNCS.PHASECHK.TRANS64.TRYWAIT P0, [R0+URZ+0x60], R3 ;  /* 0x00006003000075a7 */ /* 0x004ea400080011ff */
[----:B-12---:R-:W-:Y:S05]  /*4650*/  @!P0 BRA `(.L_x_77) ;  /* 0x0000002800608947 */ /* 0x006fea0003800000 */
.L_x_126:
[----:B------:R-:W4:Y:S01]  /*4660*/  LDC.64 R12, c[0x0][0xb10] ;  /* 0x0002c400ff0c7b82 */ /* 0x000f220000000a00 */
[----:B------:R-:W3:Y:S01]  /*4670*/  LDS.128 R16, [R16+0xf0] ;  /* 0x0000f00010107984 */ /* 0x000ee20000000c00 */
[----:B-1----:R-:W-:Y:S01]  /*4680*/  ISETP.NE.AND P1, PT, R73, 0x1, PT ;  /* 0x000000014900780c */ /* 0x002fe20003f25270 */
[----:B--2---:R-:W-:Y:S01]  /*4690*/  VIADD R0, R0, 0x70 ;  /* 0x0000007000007836 */ /* 0x004fe20000000000 */
[----:B------:R-:W-:Y:S04]  /*46a0*/  ISETP.GE.AND P0, PT, R72, 0x1, PT ;  /* 0x000000014800780c */ /* 0x000fe80003f06270 */
[----:B------:R-:W1:Y:S01]  /*46b0*/  LDC.64 R10, c[0x0][0xb18] ;  /* 0x0002c600ff0a7b82 */ /* 0x000e620000000a00 */
[----:B------:R-:W-:Y:S01]  /*46c0*/  PRMT R0, RZ, 0x654, R0 ;  /* 0x00000654ff007816 */ /* 0x000fe20000000000 */
[----:B------:R-:W-:Y:S01]  /*46d0*/  @!PT LDS RZ, [RZ] ;  /* 0x00000000fffff984 */ /* 0x000fe20000000800 */
[----:B------:R-:W-:Y:S01]  /*46e0*/  @!PT LDS RZ, [RZ] ;  /* 0x00000000fffff984 */ /* 0x000fe20000000800 */
[----:B------:R-:W-:Y:S01]  /*46f0*/  @!PT LDS RZ, [RZ] ;  /* 0x00000000fffff984 */ /* 0x000fe20000000800 */
[----:B------:R-:W-:Y:S01]  /*4700*/  @!PT LDS RZ, [RZ] ;  /* 0x00000000fffff984 */ /* 0x000fe20000000800 */
[----:B------:R2:W-:Y:S06]  /*4710*/  MEMBAR.ALL.CTA ;  /* 0x0000000000007992 */ /* 0x0005ec0000008000 */
[----:B--2---:R-:W2:Y:S01]  /*4720*/  FENCE.VIEW.ASYNC.S ;  /* 0x00000000000073c6 */ /* 0x004ea20000000000 */
[----:B------:R-:W1:Y:S08]  /*4730*/  @!P1 LDC R14, c[0x0][0xb20] ;  /* 0x0002c800ff0e9b82 */ /* 0x000e700000000800 */
[----:B------:R-:W1:Y:S01]  /*4740*/  @!P1 LDC R9, c[0x0][0xb0c] ;  /* 0x0002c300ff099b82 */ /* 0x000e620000000800 */
[----:B--2---:R2:W-:Y:S01]  /*4750*/  SYNCS.ARRIVE.TRANS64.RED.A1T0 RZ, [R0+URZ], RZ ;  /* 0x000000ff00ff79a7 */ /* 0x0045e200081004ff */
[----:B---3--:R-:W-:Y:S04]  /*4760*/  LOP3.LUT P4, RZ, R18, 0x1, RZ, 0xc0, !PT ;  /* 0x0000000112ff7812 */ /* 0x008fe8000788c0ff */
[----:B------:R-:W-:Y:S09]  /*4770*/  P2R R180, PR, RZ, 0x10 ;  /* 0x00000010ffb47803 */ /* 0x000ff20000000000 */
[----:B------:R-:W-:Y:S02]  /*4780*/  @P4 MOV R77, R16 ;  /* 0x00000010004d4202 */ /* 0x000fe40000000f00 */
[----:B------:R-:W-:Y:S01]  /*4790*/  @P4 LOP3.LUT R75, R17, 0xffff, RZ, 0xc0, !PT ;  /* 0x0000ffff114b4812 */ /* 0x000fe200078ec0ff */
[----:B--2-4-:R-:W-:Y:S06]  /*47a0*/  @!P0 BRA `(.L_x_78) ;  /* 0x0000000000a48947 */ /* 0x014fec0003800000 */
[----:B------:R-:W-:Y:S01]  /*47b0*/  IMAD.HI.U32 R21, R172, R71, RZ ;  /* 0x00000047ac157227 */ /* 0x000fe200078e00ff */
[----:B------:R-:W-:Y:S02]  /*47c0*/  ISETP.NE.AND P0, PT, R70, 0x1, PT ;  /* 0x000000014600780c */ /* 0x000fe40003f05270 */
[----:B------:R-:W-:Y:S01]  /*47d0*/  ISETP.NE.AND P2, PT, R72, 0x1, PT ;  /* 0x000000014800780c */ /* 0x000fe20003f45270 */
[----:B------:R-:W-:Y:S01]  /*47e0*/  IMAD.HI.U32 R20, R167, R152, RZ ;  /* 0x00000098a7147227 */ /* 0x000fe200078e00ff */
[----:B------:R-:W-:Y:S02]  /*47f0*/  SHF.R.U32.HI R21, RZ, R170, R21 ;  /* 0x000000aaff157219 */ /* 0x000fe40000011615 */
[----:B------:R-:W-:Y:S01]  /*4800*/  ISETP.NE.AND P3, PT, R74, 0x1, PT ;  /* 0x000000014a00780c */ /* 0x000fe20003f65270 */
[----:B------:R-:W-:Y:S01]  /*4810*/  IMAD.HI.U32 R24, R77, R152, RZ ;  /* 0x000000984d187227 */ /* 0x000fe200078e00ff */
[----:B------:R-:W-:Y:S02]  /*4820*/  SHF.R.U32.HI R20, RZ, R153, R20 ;  /* 0x00000099ff147219 */ /* 0x000fe40000011614 */
[----:B------:R-:W-:Y:S01]  /*4830*/  SEL R3, R172, R21, !P0 ;  /* 0x00000015ac037207 */ /* 0x000fe20004000000 */
[----:B------:R-:W-:Y:S01]  /*4840*/  IMAD.HI.U32 R21, R75, R71, RZ ;  /* 0x000000474b157227 */ /* 0x000fe200078e00ff */
[----:B------:R-:W-:Y:S02]  /*4850*/  SEL R7, R167, R20, !P3 ;  /* 0x00000014a7077207 */ /* 0x000fe40005800000 */
[----:B------:R-:W-:Y:S01]  /*4860*/  SHF.R.U32.HI R24, RZ, R153, R24 ;  /* 0x00000099ff187219 */ /* 0x000fe20000011618 */
[-C--:B------:R-:W-:Y:S04]  /*4870*/  IMAD.HI.U32 R20, R3, R68.reuse, RZ ;  /* 0x0000004403147227 */ /* 0x080fe800078e00ff */
[----:B------:R-:W-:Y:S01]  /*4880*/  IMAD.HI.U32 R22, R7, R68, RZ ;  /* 0x0000004407167227 */ /* 0x000fe200078e00ff */
[-C--:B------:R-:W-:Y:S02]  /*4890*/  @P2 SHF.R.U32.HI R3, RZ, R69.reuse, R20 ;  /* 0x00000045ff032219 */ /* 0x080fe40000011614 */
[----:B------:R-:W-:Y:S02]  /*48a0*/  SHF.R.U32.HI R20, RZ, R170, R21 ;  /* 0x000000aaff147219 */ /* 0x000fe40000011615 */
[----:B------:R-:W-:Y:S01]  /*48b0*/  @P2 SHF.R.U32.HI R7, RZ, R69, R22 ;  /* 0x00000045ff072219 */ /* 0x000fe20000011616 */
[C---:B------:R-:W-:Y:S01]  /*48c0*/  IMAD R2, R72.reuse, R3, RZ ;  /* 0x0000000348027224 */ /* 0x040fe200078e02ff */
[----:B------:R-:W-:Y:S02]  /*48d0*/  SEL R5, R75, R20, !P0 ;  /* 0x000000144b057207 */ /* 0x000fe40004000000 */
[----:B------:R-:W-:Y:S01]  /*48e0*/  SEL R3, R77, R24, !P3 ;  /* 0x000000184d037207 */ /* 0x000fe20005800000 */
[----:B------:R-:W-:Y:S01]  /*48f0*/  IMAD R4, R72, R7, RZ ;  /* 0x0000000748047224 */ /* 0x000fe200078e02ff */
[C---:B------:R-:W-:Y:S01]  /*4900*/  ISETP.GE.AND P0, PT, R5.reuse, R2, PT ;  /* 0x000000020500720c */ /* 0x040fe20003f06270 */
[----:B------:R-:W-:Y:S03]  /*4910*/  IMAD.HI.U32 R6, R5, R68, RZ ;  /* 0x0000004405067227 */ /* 0x000fe600078e00ff */
[----:B------:R-:W-:Y:S01]  /*4920*/  ISETP.GE.OR P0, PT, R3, R4, P0 ;  /* 0x000000040300720c */ /* 0x000fe20000706670 */
[----:B------:R-:W-:Y:S01]  /*4930*/  IMAD.MOV R4, RZ, RZ, -R3 ;  /* 0x000000ffff047224 */ /* 0x000fe200078e0a03 */
[-C--:B------:R-:W-:Y:S03]  /*4940*/  SHF.R.U32.HI R6, RZ, R69.reuse, R6 ;  /* 0x00000045ff067219 */ /* 0x080fe60000011606 */
[----:B------:R-:W-:Y:S01]  /*4950*/  IMAD R77, R74, R4, R77 ;  /* 0x000000044a4d7224 */ /* 0x000fe200078e024d */
[----:B------:R-:W-:Y:S05]  /*4960*/  SEL R15, R5, R6, !P2 ;  /* 0x00000006050f7207 */ /* 0x000fea0005000000 */
[----:B------:R-:W-:Y:S02]  /*4970*/  IMAD.MOV R6, RZ, RZ, -R15 ;  /* 0x000000ffff067224 */ /* 0x000fe400078e0a0f */
[C---:B------:R-:W-:Y:S04]  /*4980*/  @!P0 IMAD.HI.U32 R2, R3.reuse, R68, RZ ;  /* 0x0000004403028227 */ /* 0x040fe800078e00ff */
[----:B------:R-:W-:Y:S01]  /*4990*/  IMAD R6, R72, R6, R5 ;  /* 0x0000000648067224 */ /* 0x000fe200078e0205 */
[----:B------:R-:W-:Y:S04]  /*49a0*/  @!P0 SHF.R.U32.HI R2, RZ, R69, R2 ;  /* 0x00000045ff028219 */ /* 0x000fe80000011602 */
[----:B------:R-:W-:Y:S02]  /*49b0*/  @!P0 SEL R0, R3, R2, !P2 ;  /* 0x0000000203008207 */ /* 0x000fe40005000000 */
[----:B------:R-:W-:Y:S02]  /*49c0*/  IADD3 R2, PT, PT, -R5, RZ, RZ ;  /* 0x000000ff05027210 */ /* 0x000fe40007ffe1ff */
[----:B------:R-:W-:Y:S01]  /*49d0*/  @!P0 IADD3 R8, PT, PT, R15, -R0, RZ ;  /* 0x800000000f088210 */ /* 0x000fe20007ffe0ff */
[----:B------:R-:W-:Y:S02]  /*49e0*/  @!P0 IMAD R0, R7, R6, R0 ;  /* 0x0000000607008224 */ /* 0x000fe400078e0200 */
[----:B------:R-:W-:Y:S02]  /*49f0*/  IMAD R75, R70, R2, R75 ;  /* 0x00000002464b7224 */ /* 0x000fe400078e024b */
[----:B------:R-:W-:Y:S02]  /*4a00*/  @!P0 IMAD R5, R8, R72, R3 ;  /* 0x0000004808058224 */ /* 0x000fe400078e0203 */
[----:B------:R-:W-:Y:S04]  /*4a10*/  @!P0 IMAD.MOV.U32 R3, RZ, RZ, R0 ;  /* 0x000000ffff038224 */ /* 0x000fe800078e0000 */
[----:B------:R-:W-:Y:S02]  /*4a20*/  IMAD R77, R3, R74, R77 ;  /* 0x0000004a034d7224 */ /* 0x000fe400078e024d */
[----:B------:R-:W-:Y:S07]  /*4a30*/  IMAD R75, R5, R70, R75 ;  /* 0x00000046054b7224 */ /* 0x000fee00078e024b */
.L_x_78:
[----:B------:R-:W-:Y:S01]  /*4a40*/  @!P1 IMAD.HI.U32 R0, R77, R12, RZ ;  /* 0x0000000c4d009227 */ /* 0x000fe200078e00ff */
[----:B-1----:R-:W-:Y:S01]  /*4a50*/  @!P1 ISETP.NE.AND P0, PT, R10, 0x1, PT ;  /* 0x000000010a00980c */ /* 0x002fe20003f05270 */
[----:B------:R-:W-:Y:S01]  /*4a60*/  ULOP3.LUT UP0, URZ, UR42, 0x1b0, URZ, 0xc0, !UPT ;  /* 0x000001b02aff7892 */ /* 0x000fe2000f80c0ff */
[----:B------:R-:W-:Y:S01]  /*4a70*/  @!P1 ISETP.NE.AND P2, PT, R9, 0x1, PT ;  /* 0x000000010900980c */ /* 0x000fe20003f45270 */
[----:B------:R-:W-:Y:S01]  /*4a80*/  @!P1 IMAD.HI.U32 R3, R75, R11, RZ ;  /* 0x0000000b4b039227 */ /* 0x000fe200078e00ff */
[----:B------:R-:W-:Y:S02]  /*4a90*/  @!P1 SHF.R.U32.HI R0, RZ, R13, R0 ;  /* 0x0000000dff009219 */ /* 0x000fe40000011600 */
[----:B------:R-:W-:Y:S01]  /*4aa0*/  @P4 SHF.R.U32.HI R171, RZ, 0x10, R17 ;  /* 0x00000010ffab4819 */ /* 0x000fe20000011611 */
[----:B------:R-:W-:Y:S01]  /*4ab0*/  VIADD R181, R181, 0x1 ;  /* 0x00000001b5b57836 */ /* 0x000fe20000000000 */
[----:B------:R-:W-:Y:S02]  /*4ac0*/  @!P1 SHF.R.U32.HI R2, RZ, R14, R3 ;  /* 0x0000000eff029219 */ /* 0x000fe40000011603 */
[----:B------:R-:W-:Y:S02]  /*4ad0*/  @!P1 SEL R3, R77, R0, !P2 ;  /* 0x000000004d039207 */ /* 0x000fe40005000000 */
[----:B------:R-:W-:Y:S05]  /*4ae0*/  @!P1 SEL R2, R75, R2, !P0 ;  /* 0x000000024b029207 */ /* 0x000fea0004000000 */
[----:B------:R-:W-:Y:S02]  /*4af0*/  @!P1 IMAD.IADD R0, R2, 0x1, -R3 ;  /* 0x0000000102009824 */ /* 0x000fe400078e0a03 */
[----:B------:R-:W-:Y:S02]  /*4b00*/  @!P1 IMAD.IADD R2, R3, 0x1, -R2 ;  /* 0x0000000103029824 */ /* 0x000fe400078e0a02 */
[----:B------:R-:W-:Y:S02]  /*4b10*/  @!P1 IMAD R77, R0, R9, R77 ;  /* 0x00000009004d9224 */ /* 0x000fe400078e024d */
[----:B------:R-:W-:Y:S01]  /*4b20*/  @!P1 IMAD R75, R2, R10, R75 ;  /* 0x0000000a024b9224 */ /* 0x000fe200078e024b */
[----:B------:R-:W-:Y:S06]  /*4b30*/  BRA.U !UP0, `(.L_x_79) ;  /* 0x0000000108407547 */ /* 0x000fec000b800000 */
[----:B------:R-:W1:Y:S01]  /*4b40*/  LDCU.64 UR8, c[0x4][0x80] ;  /* 0x01001000ff0877ac */ /* 0x000e620008000a00 */
[----:B------:R-:W-:Y:S01]  /*4b50*/  MOV R3, 0x0 ;  /* 0x0000000000037802 */ /* 0x000fe20000000f00 */
[----:B------:R-:W-:Y:S02]  /*4b60*/  HFMA2 R12, -RZ, RZ, 0, 5.9604644775390625e-08 ;  /* 0x00000001ff0c7431 */ /* 0x000fe400000001ff */
[----:B------:R-:W-:Y:S02]  /*4b70*/  IMAD.MOV.U32 R8, RZ, RZ, 0x70 ;  /* 0x00000070ff087424 */ /* 0x000fe400078e00ff */
[----:B------:R-:W-:Y:S01]  /*4b80*/  IMAD.MOV.U32 R13, RZ, RZ, RZ ;  /* 0x000000ffff0d7224 */ /* 0x000fe200078e00ff */
[----:B------:R-:W2:Y:S01]  /*4b90*/  LDCU.64 UR6, c[0x4][0x88] ;  /* 0x01001100ff0677ac */ /* 0x000ea20008000a00 */
[----:B------:R-:W3:Y:S01]  /*4ba0*/  LDC.64 R2, c[0x4][R3] ;  /* 0x0100000003027b82 */ /* 0x000ee20000000a00 */
[----:B------:R-:W4:Y:S01]  /*4bb0*/  LDCU.64 UR4, c[0x4][0x8] ;  /* 0x01000100ff0477ac */ /* 0x000f220008000a00 */
[----:B-1----:R-:W-:Y:S01]  /*4bc0*/  MOV R5, UR9 ;  /* 0x0000000900057c02 */ /* 0x002fe20008000f00 */
[----:B------:R-:W-:Y:S01]  /*4bd0*/  IMAD.U32 R4, RZ, RZ, UR8 ;  /* 0x00000008ff047e24 */ /* 0x000fe2000f8e00ff */
[----:B--2---:R-:W-:Y:S01]  /*4be0*/  MOV R7, UR7 ;  /* 0x0000000700077c02 */ /* 0x004fe20008000f00 */
[----:B------:R-:W-:Y:S01]  /*4bf0*/  IMAD.U32 R6, RZ, RZ, UR6 ;  /* 0x00000006ff067e24 */ /* 0x000fe2000f8e00ff */
[----:B----4-:R-:W-:Y:S01]  /*4c00*/  MOV R11, UR5 ;  /* 0x00000005000b7c02 */ /* 0x010fe20008000f00 */
[----:B------:R-:W-:Y:S02]  /*4c10*/  IMAD.U32 R10, RZ, RZ, UR4 ;  /* 0x00000004ff0a7e24 */ /* 0x000fe4000f8e00ff */
[----:B------:R-:W-:Y:S07]  /*4c20*/  LEPC R20, `(.L_x_79) ;  /* 0x000000001014794e */ /* 0x000fee0000000000 */
[----:B---3-5:R-:W-:Y:S05]  /*4c30*/  CALL.ABS.NOINC R2 ;  /* 0x0000000002007343 */ /* 0x028fea0003c00000 */
.L_x_79:
[----:B------:R-:W-:Y:S01]  /*4c40*/  LOP3.LUT P0, RZ, R179, 0x1b0, RZ, 0xc0, !PT ;  /* 0x000001b0b3ff7812 */ /* 0x000fe2000780c0ff */
[----:B------:R-:W-:Y:S11]  /*4c50*/  BSSY.RECONVERGENT B6, `(.L_x_80) ;  /* 0x0000013000067945 */ /* 0x000ff60003800200 */
[----:B------:R-:W-:Y:S01]  /*4c60*/  @!UPT UIADD3 URZ, UPT, UPT, URZ, URZ, URZ ;  /* 0x000000fffffff290 */ /* 0x000fe2000fffe0ff */
[----:B------:R-:W-:Y:S05]  /*4c70*/  @!P0 BRA `(.L_x_81) ;  /* 0x0000000000408947 */ /* 0x000fea0003800000 */
        /* <DEDUP_REMOVED lines=16> */
.L_x_81:
[----:B------:R-:W-:Y:S05]  /*4d80*/  BSYNC.RECONVERGENT B6 ;  /* 0x0000000000067941 */ /* 0x000fea0003800200 */
.L_x_80:
[----:B------:R-:W-:Y:S01]  /*4d90*/  ISETP.NE.U32.AND P3, PT, R150, RZ, PT ;  /* 0x000000ff9600720c */ /* 0x000fe20003f65070 */
[----:B------:R-:W-:Y:S01]  /*4da0*/  UISETP.NE.AND UP1, UPT, UR44, URZ, UPT ;  /* 0x000000ff2c00728c */ /* 0x000fe2000bf25270 */
[----:B------:R-:W-:Y:S02]  /*4db0*/  ISETP.NE.U32.AND P4, PT, R146, RZ, PT ;  /* 0x000000ff9200720c */ /* 0x000fe40003f85070 */
[----:B------:R-:W-:Y:S02]  /*4dc0*/  ISETP.NE.AND.EX P3, PT, R151, RZ, PT, P3 ;  /* 0x000000ff9700720c */ /* 0x000fe40003f65330 */
[----:B------:R-:W-:Y:S02]  /*4dd0*/  PLOP3.LUT P1, PT, PT, PT, PT, 0x8, 0x80 ;  /* 0x000000000080781c */ /* 0x000fe40003f2e170 */
[----:B------:R-:W-:Y:S02]  /*4de0*/  PLOP3.LUT P0, PT, PT, PT, UP1, 0x80, 0x8 ;  /* 0x000000000008781c */ /* 0x000fe40003f0f018 */
[----:B------:R-:W-:Y:S02]  /*4df0*/  ISETP.NE.AND.EX P4, PT, R147, RZ, PT, P4 ;  /* 0x000000ff9300720c */ /* 0x000fe40003f85340 */
[----:B------:R-:W1:Y:S09]  /*4e00*/  @UP1 LDCU.64 UR4, c[0x0][0x888] ;  /* 0x00011100ff0417ac */ /* 0x000e720008000a00 */
[----:B------:R-:W-:Y:S01]  /*4e10*/  @P0 PLOP3.LUT P1, PT, P3, PT, PT, 0x80, 0x8 ;  /* 0x000000000008081c */ /* 0x000fe20001f2f070 */
[----:B-1----:R-:W-:Y:S04]  /*4e20*/  @UP1 UISETP.NE.U32.AND UP0, UPT, UR4, URZ, UPT ;  /* 0x000000ff0400128c */ /* 0x002fe8000bf05070 */
[----:B------:R-:W-:Y:S04]  /*4e30*/  @UP1 UISETP.NE.AND.EX UP0, UPT, UR5, URZ, UPT, UP0 ;  /* 0x000000ff0500128c */ /* 0x000fe8000bf05300 */
[----:B------:R-:W-:Y:S01]  /*4e40*/  @UP1 USEL UR4, URZ, 0xffffffff, UP0 ;  /* 0xffffffffff041887 */ /* 0x000fe20008000000 */
[----:B------:R-:W-:Y:S11]  /*4e50*/  @!P3 BRA `(.L_x_82) ;  /* 0x00000000002cb947 */ /* 0x000ff60003800000 */
[----:B------:R-:W-:Y:S01]  /*4e60*/  ISETP.NE.U32.AND P2, PT, R148, RZ, PT ;  /* 0x000000ff9400720c */ /* 0x000fe20003f45070 */
[----:B------:R-:W-:Y:S03]  /*4e70*/  IMAD.MOV.U32 R164, RZ, RZ, 0x1 ;  /* 0x00000001ffa47424 */ /* 0x000fe600078e00ff */
[----:B------:R-:W-:Y:S11]  /*4e80*/  ISETP.NE.AND.EX P2, PT, R149, RZ, PT, P2 ;  /* 0x000000ff9500720c */ /* 0x000ff60003f45320 */
[----:B------:R-:W-:Y:S02]  /*4e90*/  @!UPT UIADD3 URZ, UPT, UPT, URZ, URZ, URZ ;  /* 0x000000fffffff290 */ /* 0x000fe4000fffe0ff */
[----:B------:R-:W1:Y:S01]  /*4ea0*/  @P2 LDC.64 R2, c[0x0][0x888] ;  /* 0x00022200ff022b82 */ /* 0x000e620000000a00 */
[----:B------:R-:W-:Y:S04]  /*4eb0*/  @P2 IMAD R0, R150, UR36, RZ ;  /* 0x0000002496002c24 */ /* 0x000fe8000f8e02ff */
[----:B-1----:R-:W-:Y:S04]  /*4ec0*/  @P2 IMAD.WIDE R2, R0, 0x4, R2 ;  /* 0x0000000400022825 */ /* 0x002fe800078e0202 */
[----:B------:R-:W-:Y:S01]  /*4ed0*/  HFMA2 R0, -RZ, RZ, 0, 5.9604644775390625e-08 ;  /* 0x00000001ff007431 */ /* 0x000fe200000001ff */
[----:B-----5:R1:W5:Y:S04]  /*4ee0*/  @P2 LDG.E R81, desc[UR40][R2.64] ;  /* 0x0000002802512981 */ /* 0x020368000c1e1900 */
[----:B------:R-:W-:Y:S01]  /*4ef0*/  @!P2 PRMT R164, R0, 0x7610, R164 ;  /* 0x0000761000a4a816 */ /* 0x000fe200000000a4 */
[----:B-1----:R-:W2:Y:S06]  /*4f00*/  @!P2 LDC R81, c[0x0][0x880] ;  /* 0x00022000ff51ab82 */ /* 0x002eac0000000800 */
.L_x_82:
[----:B------:R-:W-:Y:S05]  /*4f10*/  @!P4 BRA `(.L_x_83) ;  /* 0x000000000020c947 */ /* 0x000fea0003800000 */
[----:B------:R-:W-:Y:S04]  /*4f20*/  ISETP.NE.U32.AND P2, PT, R144, RZ, PT ;  /* 0x000000ff9000720c */ /* 0x000fe80003f45070 */
[----:B------:R-:W-:Y:S11]  /*4f30*/  ISETP.NE.AND.EX P2, PT, R145, RZ, PT, P2 ;  /* 0x000000ff9100720c */ /* 0x000ff60003f45320 */
[----:B------:R-:W-:Y:S02]  /*4f40*/  @!UPT UIADD3 URZ, UPT, UPT, URZ, URZ, URZ ;  /* 0x000000fffffff290 */ /* 0x000fe4000fffe0ff */
[----:B------:R-:W1:Y:S01]  /*4f50*/  @P2 LDC.64 R2, c[0x0][0x8a8] ;  /* 0x00022a00ff022b82 */ /* 0x000e620000000a00 */
[----:B------:R-:W-:Y:S04]  /*4f60*/  @P2 IMAD R0, R146, UR36, RZ ;  /* 0x0000002492002c24 */ /* 0x000fe8000f8e02ff */
[----:B-1----:R-:W-:Y:S05]  /*4f70*/  @P2 IMAD.WIDE R2, R0, 0x4, R2 ;  /* 0x0000000400022825 */ /* 0x002fea00078e0202 */
[----:B-----5:R1:W5:Y:S02]  /*4f80*/  @P2 LDG.E R78, desc[UR40][R2.64] ;  /* 0x00000028024e2981 */ /* 0x020364000c1e1900 */
[----:B-1----:R-:W3:Y:S02]  /*4f90*/  @!P2 LDC R78, c[0x0][0x8a0] ;  /* 0x00022800ff4eab82 */ /* 0x002ee40000000800 */
.L_x_83:
[----:B--2--5:R-:W-:Y:S01]  /*4fa0*/  @P0 FSETP.NEU.AND P4, PT, R81, RZ, PT ;  /* 0x000000ff5100020b */ /* 0x024fe20003f8d000 */
[----:B------:R-:W-:Y:S01]  /*4fb0*/  IMAD.U32 R0, RZ, RZ, UR4 ;  /* 0x00000004ff007e24 */ /* 0x000fe2000f8e00ff */
[----:B------:R-:W-:Y:S01]  /*4fc0*/  @P0 LOP3.LUT P2, RZ, R164, 0xff, RZ, 0xc0, !PT ;  /* 0x000000ffa4ff0812 */ /* 0x000fe2000784c0ff */
[----:B------:R-:W-:Y:S01]  /*4fd0*/  BSSY B1, `(.L_x_84) ;  /* 0x000003d000017945 */ /* 0x000fe20003800000 */
[----:B------:R-:W-:Y:S01]  /*4fe0*/  @P0 SEL R3, RZ, 0xffffffff, P4 ;  /* 0xffffffffff030807 */ /* 0x000fe20002000000 */
[C---:B------:R-:W-:Y:S01]  /*4ff0*/  IMAD R64, R76.reuse, 0x40, R79 ;  /* 0x000000404c407824 */ /* 0x040fe200078e024f */
[----:B------:R-:W-:Y:S02]  /*5000*/  LEA R156, R76, UR43, 0x3 ;  /* 0x0000002b4c9c7c11 */ /* 0x000fe4000f8e18ff */
[----:B------:R-:W-:Y:S02]  /*5010*/  CS2R R86, SRZ ;  /* 0x0000000000567805 */ /* 0x000fe4000001ff00 */
[----:B------:R-:W-:Y:S02]  /*5020*/  @P1 SEL R3, R0, R3, !P2 ;  /* 0x0000000300031207 */ /* 0x000fe40005000000 */
[----:B------:R-:W-:Y:S02]  /*5030*/  CS2R R84, SRZ ;  /* 0x0000000000547805 */ /* 0x000fe4000001ff00 */
[----:B------:R-:W-:Y:S02]  /*5040*/  SHF.L.U32 R5, R175, 0x1f, RZ ;  /* 0x0000001faf057819 */ /* 0x000fe400000006ff */
[----:B------:R-:W-:Y:S02]  /*5050*/  CS2R R90, SRZ ;  /* 0x00000000005a7805 */ /* 0x000fe4000001ff00 */
[----:B------:R-:W-:Y:S02]  /*5060*/  @P0 LOP3.LUT R3, R3, 0x1, RZ, 0xc0, !PT ;  /* 0x0000000103030812 */ /* 0x000fe400078ec0ff */
[----:B------:R-:W-:Y:S02]  /*5070*/  CS2R R88, SRZ ;  /* 0x0000000000587805 */ /* 0x000fe4000001ff00 */
[----:B------:R-:W-:Y:S02]  /*5080*/  PLOP3.LUT P5, PT, PT, PT, PT, 0x8, 0x80 ;  /* 0x000000000080781c */ /* 0x000fe40003fae170 */
[----:B------:R-:W-:Y:S02]  /*5090*/  CS2R R98, SRZ ;  /* 0x0000000000627805 */ /* 0x000fe4000001ff00 */
[----:B------:R-:W-:Y:S02]  /*50a0*/  ISETP.NE.U32.OR P1, PT, R3, 0x1, !P0 ;  /* 0x000000010300780c */ /* 0x000fe40004725470 */
[----:B------:R-:W-:Y:S02]  /*50b0*/  CS2R R96, SRZ ;  /* 0x0000000000607805 */ /* 0x000fe4000001ff00 */
[----:B------:R-:W-:Y:S02]  /*50c0*/  CS2R R94, SRZ ;  /* 0x00000000005e7805 */ /* 0x000fe4000001ff00 */
[----:B------:R-:W-:Y:S07]  /*50d0*/  CS2R R92, SRZ ;  /* 0x00000000005c7805 */ /* 0x000fee000001ff00 */
[----:B------:R-:W-:Y:S04]  /*50e0*/  @P1 SHF.L.U32 R2, R173, 0x1f, RZ ;  /* 0x0000001fad021819 */ /* 0x000fe800000006ff */
[----:B------:R-:W1:Y:S01]  /*50f0*/  @P1 SYNCS.PHASECHK.TRANS64.TRYWAIT P0, [UR43+0x40], R2 ;  /* 0x00004002ff0015a7 */ /* 0x000e62000800112b */
[----:B------:R2:W4:Y:S01]  /*5100*/  SYNCS.PHASECHK.TRANS64.TRYWAIT P4, [R156+URZ+0x80], R5 ;  /* 0x000080059c0075a7 */ /* 0x00052200080811ff */
[----:B-1----:R-:W-:Y:S01]  /*5110*/  @P1 PLOP3.LUT P5, PT, P0, PT, PT, 0x8, 0x80 ;  /* 0x000000000080181c */ /* 0x002fe200007ae170 */
[----:B------:R-:W-:Y:S01]  /*5120*/  @!UPT UIADD3 URZ, UPT, UPT, URZ, URZ, URZ ;  /* 0x000000fffffff290 */ /* 0x000fe2000fffe0ff */
[----:B--2-4-:R-:W-:Y:S11]  /*5130*/  @!P1 BRA `(.L_x_85) ;  /* 0x0000000000989947 */ /* 0x014ff60003800000 */
[----:B------:R-:W-:Y:S01]  /*5140*/  ISETP.NE.U32.AND P0, PT, RZ, UR38, PT ;  /* 0x00000026ff007c0c */ /* 0x000fe2000bf05070 */
[----:B------:R-:W-:Y:S01]  /*5150*/  BSSY B0, `(.L_x_86) ;  /* 0x0000016000007945 */ /* 0x000fe20003800000 */
[----:B------:R-:W-:Y:S02]  /*5160*/  FSETP.NEU.AND P2, PT, R81, RZ, PT ;  /* 0x000000ff5100720b */ /* 0x000fe40003f4d000 */
[----:B------:R-:W-:Y:S02]  /*5170*/  CS2R R94, SRZ ;  /* 0x00000000005e7805 */ /* 0x000fe4000001ff00 */
[----:B------:R-:W-:Y:S02]  /*5180*/  ISETP.NE.AND.EX P0, PT, RZ, UR39, PT, P0 ;  /* 0x00000027ff007c0c */ /* 0x000fe4000bf05300 */
[----:B------:R-:W-:Y:S02]  /*5190*/  CS2R R92, SRZ ;  /* 0x00000000005c7805 */ /* 0x000fe4000001ff00 */
[----:B------:R-:W-:Y:S02]  /*51a0*/  LOP3.LUT P1, RZ, R164, 0xff, RZ, 0xc0, !PT ;  /* 0x000000ffa4ff7812 */ /* 0x000fe4000782c0ff */
[----:B------:R-:W-:Y:S02]  /*51b0*/  CS2R R98, SRZ ;  /* 0x0000000000627805 */ /* 0x000fe4000001ff00 */
[----:B------:R-:W-:Y:S02]  /*51c0*/  SEL R0, RZ, 0xffffffff, P2 ;  /* 0xffffffffff007807 */ /* 0x000fe40001000000 */
[----:B------:R-:W-:Y:S02]  /*51d0*/  CS2R R96, SRZ ;  /* 0x0000000000607805 */ /* 0x000fe4000001ff00 */
[----:B------:R-:W-:Y:S02]  /*51e0*/  SEL R3, RZ, 0xffffffff, P0 ;  /* 0xffffffffff037807 */ /* 0x000fe40000000000 */
[----:B------:R-:W-:Y:S02]  /*51f0*/  CS2R R90, SRZ ;  /* 0x00000000005a7805 */ /* 0x000fe4000001ff00 */
[----:B------:R-:W-:Y:S02]  /*5200*/  CS2R R88, SRZ ;  /* 0x0000000000587805 */ /* 0x000fe4000001ff00 */
[----:B------:R-:W-:Y:S02]  /*5210*/  CS2R R86, SRZ ;  /* 0x0000000000567805 */ /* 0x000fe4000001ff00 */
[----:B------:R-:W-:Y:S02]  /*5220*/  @P3 SEL R0, R3, R0, !P1 ;  /* 0x0000000003003207 */ /* 0x000fe40004800000 */
[----:B------:R-:W-:Y:S02]  /*5230*/  CS2R R84, SRZ ;  /* 0x0000000000547805 */ /* 0x000fe4000001ff00 */
[----:B------:R-:W-:Y:S04]  /*5240*/  LOP3.LUT R0, R0, 0x1, RZ, 0xc0, !PT ;  /* 0x0000000100007812 */ /* 0x000fe800078ec0ff */
[----:B------:R-:W-:Y:S01]  /*5250*/  ISETP.NE.U32.AND P0, PT, R0, 0x1, PT ;  /* 0x000000010000780c */ /* 0x000fe20003f05070 */
[----:B------:R-:W-:Y:S01]  /*5260*/  @!UPT UIADD3 URZ, UPT, UPT, URZ, URZ, URZ ;  /* 0x000000fffffff290 */ /* 0x000fe2000fffe0ff */
[----:B------:R-:W-:Y:S11]  /*5270*/  @!P5 BRA `(.L_x_87) ;  /* 0x00000000000cd947 */ /* 0x000ff60003800000 */
[----:B------:R-:W-:Y:S04]  /*5280*/  SHF.L.U32 R3, R173, 0x1f, RZ ;  /* 0x0000001fad037819 */ /* 0x000fe800000006ff */
[----:B------:R-:W1:Y:S02]  /*5290*/  SYNCS.PHASECHK.TRANS64.TRYWAIT P1, [UR43+0x40], R3 ;  /* 0x00004003ff0075a7 */ /* 0x000e64000802112b */
[----:B-1----:R-:W-:Y:S05]  /*52a0*/  @!P1 BRA `(.L_x_88) ;  /* 0x0000001c00609947 */ /* 0x002fea0003800000 */
.L_x_87:
[----:B------:R-:W-:Y:S05]  /*52b0*/  BSYNC B0 ;  /* 0x0000000000007941 */ /* 0x000fea0003800000 */
.L_x_86:
[----:B------:R2:W4:Y:S01]  /*52c0*/  @P0 LDS.128 R92, [R168+UR43+0x200] ;  /* 0x0002002ba85c0984 */ /* 0x0005220008000c00 */
[----:B------:R-:W-:Y:S01]  /*52d0*/  UIADD3 UR4, UPT, UPT, UR43, 0x48, URZ ;  /* 0x000000482b047890 */ /* 0x000fe2000fffe0ff */
[----:B------:R-:W-:Y:S02]  /*52e0*/  LOP3.LUT R173, R173, 0x1, RZ, 0x3c, !PT ;  /* 0x00000001adad7812 */ /* 0x000fe400078e3cff */
[----:B------:R2:W1:Y:S01]  /*52f0*/  @P0 LDS.128 R96, [R178+0x10] ;  /* 0x00001000b2600984 */ /* 0x0004620000000c00 */
[----:B------:R-:W-:Y:S03]  /*5300*/  UPRMT UR4, UR37, 0x654, UR4 ;  /* 0x0000065425047896 */ /* 0x000fe60008000004 */
[----:B------:R2:W1:Y:S04]  /*5310*/  @P0 LDS.128 R88, [R177+0x20] ;  /* 0x00002000b1580984 */ /* 0x0004680000000c00 */
[----:B------:R2:W1:Y:S01]  /*5320*/  @P0 LDS.128 R84, [R176+0x30] ;  /* 0x00003000b0540984 */ /* 0x0004620000000c00 */
[----:B------:R-:W-:Y:S01]  /*5330*/  @!PT LDS RZ, [RZ] ;  /* 0x00000000fffff984 */ /* 0x000fe20000000800 */
[----:B------:R-:W-:Y:S01]  /*5340*/  @!PT LDS RZ, [RZ] ;  /* 0x00000000fffff984 */ /* 0x000fe20000000800 */
[----:B------:R-:W-:Y:S01]  /*5350*/  @!PT LDS RZ, [RZ] ;  /* 0x00000000fffff984 */ /* 0x000fe20000000800 */
[----:B------:R-:W-:Y:S01]  /*5360*/  @!PT LDS RZ, [RZ] ;  /* 0x00000000fffff984 */ /* 0x000fe20000000800 */
[----:B------:R5:W-:Y:S06]  /*5370*/  MEMBAR.ALL.CTA ;  /* 0x0000000000007992 */ /* 0x000bec0000008000 */
[----:B-----5:R-:W5:Y:S02]  /*5380*/  FENCE.VIEW.ASYNC.S ;  /* 0x00000000000073c6 */ /* 0x020f640000000000 */
[----:B-----5:R-:W-:Y:S01]  /*5390*/  SYNCS.ARRIVE.TRANS64.RED.A1T0 RZ, [UR4], RZ ;  /* 0x000000ffffff79a7 */ /* 0x020fe20008100404 */
.L_x_85:
[----:B------:R-:W-:Y:S05]  /*53a0*/  BSYNC B1 ;  /* 0x0000000000017941 */ /* 0x000fea0003800000 */
.L_x_84:
[----:B-1----:R-:W-:Y:S04]  /*53b0*/  SHF.R.U32.HI R0, RZ, 0x15, R64 ;  /* 0x00000015ff007819 */ /* 0x002fe80000011640 */
[----:B------:R-:W-:Y:S01]  /*53c0*/  LOP3.LUT P0, RZ, R0, 0x3, R169, 0x48, !PT ;  /* 0x0000000300ff7812 */ /* 0x000fe200078048a9 */
[----:B------:R-:W-:Y:S01]  /*53d0*/  @!UPT UIADD3 URZ, UPT, UPT, URZ, URZ, URZ ;  /* 0x000000fffffff290 */ /* 0x000fe2000fffe0ff */
[----:B------:R-:W-:Y:S11]  /*53e0*/  @P4 BRA `(.L_x_89) ;  /* 0x0000000000084947 */ /* 0x000ff60003800000 */
[----:B------:R-:W1:Y:S02]  /*53f0*/  SYNCS.PHASECHK.TRANS64.TRYWAIT P1, [R156+URZ+0x80], R5 ;  /* 0x000080059c0075a7 */ /* 0x000e6400080211ff */
[----:B-1----:R-:W-:Y:S05]  /*5400*/  @!P1 BRA `(.L_x_90) ;  /* 0x0000001c00209947 */ /* 0x002fea0003800000 */
.L_x_89:
[----:B------:R-:W-:Y:S05]  /*5410*/  @!P0 BRA `(.L_x_91) ;  /* 0x0000000000408947 */ /* 0x000fea0003800000 */
[----:B------:R-:W1:Y:S01]  /*5420*/  LDCU.64 UR8, c[0x4][0x70] ;  /* 0x01000e00ff0877ac */ /* 0x000e620008000a00 */
[----:B------:R-:W-:Y:S01]  /*5430*/  MOV R3, 0x0 ;  /* 0x0000000000037802 */ /* 0x000fe20000000f00 */
[----:B------:R-:W-:Y:S02]  /*5440*/  HFMA2 R12, -RZ, RZ, 0, 5.9604644775390625e-08 ;  /* 0x00000001ff0c7431 */ /* 0x000fe400000001ff */
[----:B------:R-:W-:Y:S02]  /*5450*/  IMAD.MOV.U32 R8, RZ, RZ, 0x192 ;  /* 0x00000192ff087424 */ /* 0x000fe400078e00ff */
[----:B------:R-:W-:Y:S01]  /*5460*/  IMAD.MOV.U32 R13, RZ, RZ, RZ ;  /* 0x000000ffff0d7224 */ /* 0x000fe200078e00ff */
[----:B------:R-:W5:Y:S01]  /*5470*/  LDCU.64 UR6, c[0x4][0x78] ;  /* 0x01000f00ff0677ac */ /* 0x000f620008000a00 */
[----:B------:R-:W2:Y:S01]  /*5480*/  LDC.64 R2, c[0x4][R3] ;  /* 0x0100000003027b82 */ /* 0x000ea20000000a00 */
[----:B------:R-:W3:Y:S01]  /*5490*/  LDCU.64 UR4, c[0x4][0x10] ;  /* 0x01000200ff0477ac */ /* 0x000ee20008000a00 */
[----:B-1----:R-:W-:Y:S01]  /*54a0*/  MOV R5, UR9 ;  /* 0x0000000900057c02 */ /* 0x002fe20008000f00 */
[----:B------:R-:W-:Y:S01]  /*54b0*/  IMAD.U32 R4, RZ, RZ, UR8 ;  /* 0x00000008ff047e24 */ /* 0x000fe2000f8e00ff */
[----:B-----5:R-:W-:Y:S01]  /*54c0*/  MOV R7, UR7 ;  /* 0x0000000700077c02 */ /* 0x020fe20008000f00 */
[----:B------:R-:W-:Y:S01]  /*54d0*/  IMAD.U32 R6, RZ, RZ, UR6 ;  /* 0x00000006ff067e24 */ /* 0x000fe2000f8e00ff */
[----:B---3--:R-:W-:Y:S01]  /*54e0*/  MOV R11, UR5 ;  /* 0x00000005000b7c02 */ /* 0x008fe20008000f00 */
[----:B------:R-:W-:Y:S02]  /*54f0*/  IMAD.U32 R10, RZ, RZ, UR4 ;  /* 0x00000004ff0a7e24 */ /* 0x000fe4000f8e00ff */
[----:B------:R-:W-:Y:S07]  /*5500*/  LEPC R20, `(.L_x_91) ;  /* 0x000000001014794e */ /* 0x000fee0000000000 */
[----:B--2-4-:R-:W-:Y:S05]  /*5510*/  CALL.ABS.NOINC R2 ;  /* 0x0000000002007343 */ /* 0x014fea0003c00000 */
.L_x_91:
[----:B------:R-:W-:Y:S01]  /*5520*/  LOP3.LUT P0, RZ, R166, 0x60, RZ, 0xc0, !PT ;  /* 0x00000060a6ff7812 */ /* 0x000fe2000780c0ff */
[----:B------:R-:W-:Y:S05]  /*5530*/  WARPSYNC.ALL ;  /* 0x0000000000007948 */ /* 0x000fea0003800000 */
[----:B------:R-:W-:Y:S01]  /*5540*/  R2UR UR4, R64 ;  /* 0x00000000400472ca */ /* 0x000fe200000e0000 */
[----:B------:R-:W-:Y:S01]  /*5550*/  BSSY.RECONVERGENT B0, `(.L_x_92) ;  /* 0x0000121000007945 */ /* 0x000fe20003800200 */
[-C--:B----4-:R-:W-:Y:S02]  /*5560*/  F2FP.F16.E5M2.UNPACK_B R82, R92.reuse ;  /* 0x0000005cff52723e */ /* 0x090fe400020004ff */
[----:B------:R-:W-:Y:S02]  /*5570*/  F2FP.F16.E5M2.UNPACK_B R109, R92.H1 ;  /* 0x0000005cff6d723e */ /* 0x000fe400030004ff */
[-C--:B------:R-:W-:Y:S01]  /*5580*/  F2FP.F16.E5M2.UNPACK_B R107, R93.reuse ;  /* 0x0000005dff6b723e */ /* 0x080fe200020004ff */
[--C-:B------:R-:W-:Y:S01]  /*5590*/  HADD2.F32 R80, -RZ, R82.reuse.H0_H0 ;  /* 0x20000052ff507230 */ /* 0x100fe20000004100 */
[----:B------:R-:W-:Y:S01]  /*55a0*/  F2FP.F16.E5M2.UNPACK_B R105, R93.H1 ;  /* 0x0000005dff69723e */ /* 0x000fe200030004ff */
[----:B------:R-:W-:Y:S01]  /*55b0*/  HADD2.F32 R82, -RZ, R82.H1_H1 ;  /* 0x30000052ff527230 */ /* 0x000fe20000004100 */
[-C--:B------:R-:W-:Y:S01]  /*55c0*/  F2FP.F16.E5M2.UNPACK_B R130, R84.reuse ;  /* 0x00000054ff82723e */ /* 0x080fe200020004ff */
[--C-:B------:R-:W-:Y:S01]  /*55d0*/  HADD2.F32 R83, -RZ, R109.reuse.H0_H0 ;  /* 0x2000006dff537230 */ /* 0x100fe20000004100 */
[----:B------:R-:W-:Y:S01]  /*55e0*/  F2FP.F16.E5M2.UNPACK_B R132, R84.H1 ;  /* 0x00000054ff84723e */ /* 0x000fe200030004ff */
[----:B------:R-:W3:Y:S01]  /*55f0*/  LDTM.x64 R4, tmem[UR4] ;  /* 0x00000004000479ee */ /* 0x000ee20008340000 */
[----:B------:R-:W-:Y:S01]  /*5600*/  NOP ;  /* 0x0000000000007918 */ /* 0x000fe20000000000 */
[----:B------:R-:W-:Y:S01]  /*5610*/  R2UR UR5, R156 ;  /* 0x000000009c0572ca */ /* 0x000fe200000e0000 */
[--C-:B------:R-:W-:Y:S01]  /*5620*/  HADD2.F32 R129, -RZ, R130.reuse.H0_H0 ;  /* 0x20000082ff817230 */ /* 0x100fe20000004100 */
[----:B------:R-:W-:Y:S01]  /*5630*/  F2FP.F16.E5M2.UNPACK_B R93, R94 ;  /* 0x0000005eff5d723e */ /* 0x000fe200020004ff */
[----:B------:R-:W-:Y:S01]  /*5640*/  HADD2.F32 R130, -RZ, R130.H1_H1 ;  /* 0x30000082ff827230 */ /* 0x000fe20000004100 */
[-C--:B------:R-:W-:Y:S01]  /*5650*/  F2FP.F16.E5M2.UNPACK_B R134, R85.reuse ;  /* 0x00000055ff86723e */ /* 0x080fe200020004ff */
[----:B------:R-:W-:Y:S01]  /*5660*/  HADD2.F32 R84, -RZ, R109.H1_H1 ;  /* 0x3000006dff547230 */ /* 0x000fe20000004100 */
[----:B------:R-:W-:Y:S01]  /*5670*/  F2FP.F16.E5M2.UNPACK_B R136, R85.H1 ;  /* 0x00000055ff88723e */ /* 0x000fe200030004ff */
[--C-:B------:R-:W-:Y:S01]  /*5680*/  HADD2.F32 R85, -RZ, R107.reuse.H0_H0 ;  /* 0x2000006bff557230 */ /* 0x100fe20000004100 */
[-C--:B------:R-:W-:Y:S01]  /*5690*/  F2FP.F16.E5M2.UNPACK_B R138, R86.reuse ;  /* 0x00000056ff8a723e */ /* 0x080fe200020004ff */
[--C-:B------:R-:W-:Y:S01]  /*56a0*/  HADD2.F32 R133, -RZ, R134.reuse.H0_H0 ;  /* 0x20000086ff857230 */ /* 0x100fe20000004100 */
[----:B------:R-:W-:Y:S01]  /*56b0*/  F2FP.F16.E5M2.UNPACK_B R140, R86.H1 ;  /* 0x00000056ff8c723e */ /* 0x000fe200030004ff */
[----:B------:R-:W-:Y:S01]  /*56c0*/  HADD2.F32 R86, -RZ, R107.H1_H1 ;  /* 0x3000006bff567230 */ /* 0x000fe20000004100 */
[----:B------:R-:W-:Y:S01]  /*56d0*/  F2FP.F16.E5M2.UNPACK_B R142, R87 ;  /* 0x00000057ff8e723e */ /* 0x000fe200020004ff */
[----:B------:R-:W-:Y:S01]  /*56e0*/  UIADD3 UR5, UPT, UPT, UR5, 0xa0, URZ ;  /* 0x000000a005057890 */ /* 0x000fe2000fffe0ff */
[----:B------:R-:W-:Y:S01]  /*56f0*/  HADD2.F32 R134, -RZ, R134.H1_H1 ;  /* 0x30000086ff867230 */ /* 0x000fe20000004100 */
[----:B------:R-:W-:Y:S01]  /*5700*/  F2FP.F16.E5M2.UNPACK_B R114, R88 ;  /* 0x00000058ff72723e */ /* 0x000fe200020004ff */
[--C-:B------:R-:W-:Y:S01]  /*5710*/  HADD2.F32 R137, -RZ, R138.reuse.H0_H0 ;  /* 0x2000008aff897230 */ /* 0x100fe20000004100 */
[----:B------:R-:W-:Y:S01]  /*5720*/  UPRMT UR5, UR37, 0x654, UR5 ;  /* 0x0000065425057896 */ /* 0x000fe20008000005 */
[----:B------:R-:W-:Y:S01]  /*5730*/  HADD2.F32 R138, -RZ, R138.H1_H1 ;  /* 0x3000008aff8a7230 */ /* 0x000fe20000004100 */
[-C--:B------:R-:W-:Y:S01]  /*5740*/  F2FP.F16.E5M2.UNPACK_B R118, R89.reuse ;  /* 0x00000059ff76723e */ /* 0x080fe200020004ff */
[--C-:B------:R-:W-:Y:S01]  /*5750*/  HADD2.F32 R113, -RZ, R114.reuse.H0_H0 ;  /* 0x20000072ff717230 */ /* 0x100fe20000004100 */
[----:B------:R-:W-:Y:S01]  /*5760*/  F2FP.F16.E5M2.UNPACK_B R120, R89.H1 ;  /* 0x00000059ff78723e */ /* 0x000fe200030004ff */
[C---:B---3--:R-:W-:Y:S01]  /*5770*/  FMUL R4, R78.reuse, R4 ;  /* 0x000000044e047220 */ /* 0x048fe20000400000 */
[C---:B------:R-:W-:Y:S01]  /*5780*/  FMUL R5, R78.reuse, R5 ;  /* 0x000000054e057220 */ /* 0x040fe20000400000 */
[C---:B------:R-:W-:Y:S01]  /*5790*/  FMUL R8, R78.reuse, R8 ;  /* 0x000000084e087220 */ /* 0x040fe20000400000 */
[C---:B------:R-:W-:Y:S01]  /*57a0*/  FMUL R9, R78.reuse, R9 ;  /* 0x000000094e097220 */ /* 0x040fe20000400000 */
[----:B------:R-:W-:Y:S01]  /*57b0*/  SYNCS.ARRIVE.TRANS64.RED.A1T0 RZ, [UR5], RZ ;  /* 0x000000ffffff79a7 */ /* 0x000fe20008100405 */
[C---:B------:R-:W-:Y:S01]  /*57c0*/  FFMA R4, R81.reuse, R80, R4 ;  /* 0x0000005051047223 */ /* 0x040fe20000000004 */
[C---:B------:R-:W-:Y:S01]  /*57d0*/  FFMA R5, R81.reuse, R82, R5 ;  /* 0x0000005251057223 */ /* 0x040fe20000000005 */
[----:B------:R-:W-:Y:S02]  /*57e0*/  HADD2.F32 R89, -RZ, R93.H0_H0 ;  /* 0x2000005dff597230 */ /* 0x000fe40000004100 */
[C---:B------:R-:W-:Y:S01]  /*57f0*/  FMUL R12, R78.reuse, R12 ;  /* 0x0000000c4e0c7220 */ /* 0x040fe20000400000 */
        /* <DEDUP_REMOVED lines=11> */
[----:B------:R-:W-:Y:S02]  /*58b0*/  HADD2.F32 R114, -RZ, R114.H1_H1 ;  /* 0x30000072ff727230 */ /* 0x000fe40000004100 */
[C---:B------:R-:W-:Y:S01]  /*58c0*/  FMUL R32, R78.reuse, R36 ;  /* 0x000000244e207220 */ /* 0x040fe20000400000 */
[C---:B------:R-:W-:Y:S01]  /*58d0*/  FMUL R33, R78.reuse, R37 ;  /* 0x000000254e217220 */ /* 0x040fe20000400000 */
[--C-:B------:R-:W-:Y:S02]  /*58e0*/  HADD2.F32 R117, -RZ, R118.reuse.H0_H0 ;  /* 0x20000076ff757230 */ /* 0x100fe40000004100 */
[C---:B------:R-:W-:Y:S01]  /*58f0*/  FMUL R36, R78.reuse, R40 ;  /* 0x000000284e247220 */ /* 0x040fe20000400000 */
[----:B------:R-:W-:Y:S02]  /*5900*/  HADD2.F32 R118, -RZ, R118.H1_H1 ;  /* 0x30000076ff767230 */ /* 0x000fe40000004100 */
        /* <DEDUP_REMOVED lines=8> */
[----:B------:R-:W-:Y:S01]  /*5990*/  F2FP.F16.E5M2.UNPACK_B R92, R94.H1 ;  /* 0x0000005eff5c723e */ /* 0x000fe200030004ff */
[C---:B------:R-:W-:Y:S01]  /*59a0*/  FMUL R53, R78.reuse, R57 ;  /* 0x000000394e357220 */ /* 0x040fe20000400000 */
[C---:B------:R-:W-:Y:S01]  /*59b0*/  FMUL R56, R78.reuse, R60 ;  /* 0x0000003c4e387220 */ /* 0x040fe20000400000 */
[----:B------:R-:W-:Y:S01]  /*59c0*/  F2FP.F16.E5M2.UNPACK_B R141, R87.H1 ;  /* 0x00000057ff8d723e */ /* 0x000fe200030004ff */
[C---:B------:R-:W-:Y:S01]  /*59d0*/  FMUL R57, R78.reuse, R61 ;  /* 0x0000003d4e397220 */ /* 0x040fe20000400000 */
[----:B------:R-:W-:Y:S02]  /*59e0*/  HADD2.F32 R80, -RZ, R142.H1_H1 ;  /* 0x3000008eff507230 */ /* 0x000fe40000004100 */
[C---:B------:R-:W-:Y:S01]  /*59f0*/  FMUL R60, R78.reuse, R64 ;  /* 0x000000404e3c7220 */ /* 0x040fe20000400000 */
[----:B------:R-:W-:Y:S01]  /*5a00*/  F2FP.F16.E5M2.UNPACK_B R116, R88.H1 ;  /* 0x00000058ff74723e */ /* 0x000fe200030004ff */
[C---:B------:R-:W-:Y:S01]  /*5a10*/  FMUL R61, R78.reuse, R65 ;  /* 0x000000414e3d7220 */ /* 0x040fe20000400000 */
[C---:B------:R-:W-:Y:S01]  /*5a20*/  FMUL R6, R78.reuse, R6 ;  /* 0x000000064e067220 */ /* 0x040fe20000400000 */
[----:B------:R-:W-:Y:S01]  /*5a30*/  F2FP.F16.E5M2.UNPACK_B R94, R95 ;  /* 0x0000005fff5e723e */ /* 0x000fe200020004ff */
[C---:B------:R-:W-:Y:S01]  /*5a40*/  FMUL R7, R78.reuse, R7 ;  /* 0x000000074e077220 */ /* 0x040fe20000400000 */
[--C-:B------:R-:W-:Y:S02]  /*5a50*/  HADD2.F32 R87, -RZ, R105.reuse.H0_H0 ;  /* 0x20000069ff577230 */ /* 0x100fe40000004100 */
[C---:B------:R-:W-:Y:S01]  /*5a60*/  FFMA R6, R81.reuse, R83, R6 ;  /* 0x0000005351067223 */ /* 0x040fe20000000006 */
[----:B------:R-:W-:Y:S01]  /*5a70*/  F2FP.F16.E5M2.UNPACK_B R122, R90 ;  /* 0x0000005aff7a723e */ /* 0x000fe200020004ff */
[C---:B------:R-:W-:Y:S01]  /*5a80*/  FFMA R7, R81.reuse, R84, R7 ;  /* 0x0000005451077223 */ /* 0x040fe20000000007 */
[C---:B------:R-:W-:Y:S01]  /*5a90*/  FFMA R8, R81.reuse, R85, R8 ;  /* 0x0000005551087223 */ /* 0x040fe20000000008 */
[----:B------:R-:W-:Y:S01]  /*5aa0*/  F2FP.F16.E5M2.UNPACK_B R124, R90.H1 ;  /* 0x0000005aff7c723e */ /* 0x000fe200030004ff */
[----:B------:R-:W-:Y:S02]  /*5ab0*/  HADD2.F32 R88, -RZ, R105.H1_H1 ;  /* 0x30000069ff587230 */ /* 0x000fe40000004100 */
[----:B------:R-:W-:Y:S01]  /*5ac0*/  FFMA R9, R81, R86, R9 ;  /* 0x0000005651097223 */ /* 0x000fe20000000009 */
[----:B------:R-:W-:Y:S01]  /*5ad0*/  F2FP.SATFINITE.E5M2.F32.PACK_AB_MERGE_C R156, R7, R6, RZ ;  /* 0x00000006079c723e */ /* 0x000fe200048060ff */
[----:B------:R-:W-:Y:S02]  /*5ae0*/  HADD2.F32 R90, -RZ, R93.H1_H1 ;  /* 0x3000005dff5a7230 */ /* 0x000fe40000004100 */
[C---:B------:R-:W-:Y:S01]  /*5af0*/  FMUL R10, R78.reuse, R10 ;  /* 0x0000000a4e0a7220 */ /* 0x040fe20000400000 */
[--C-:B------:R-:W-:Y:S01]  /*5b00*/  HADD2.F32 R93, -RZ, R94.reuse.H0_H0 ;  /* 0x2000005eff5d7230 */ /* 0x100fe20000004100 */
[----:B------:R-:W-:Y:S01]  /*5b10*/  F2FP.SATFINITE.E5M2.F32.PACK_AB_MERGE_C R156, R5, R4, R156 ;  /* 0x00000004059c723e */ /* 0x000fe2000480609c */
[----:B------:R-:W-:Y:S02]  /*5b20*/  HADD2.F32 R94, -RZ, R94.H1_H1 ;  /* 0x3000005eff5e7230 */ /* 0x000fe40000004100 */
[C---:B------:R-:W-:Y:S01]  /*5b30*/  FFMA R10, R81.reuse, R87, R10 ;  /* 0x00000057510a7223 */ /* 0x040fe2000000000a */
[--C-:B------:R-:W-:Y:S02]  /*5b40*/  HADD2.F32 R121, -RZ, R122.reuse.H0_H0 ;  /* 0x2000007aff797230 */ /* 0x100fe40000004100 */
[C---:B------:R-:W-:Y:S01]  /*5b50*/  FMUL R11, R78.reuse, R11 ;  /* 0x0000000b4e0b7220 */ /* 0x040fe20000400000 */
[----:B------:R-:W-:Y:S01]  /*5b60*/  F2FP.F16.E5M2.UNPACK_B R126, R91 ;  /* 0x0000005bff7e723e */ /* 0x000fe200020004ff */
[----:B------:R-:W-:Y:S01]  /*5b70*/  HADD2.F32 R122, -RZ, R122.H1_H1 ;  /* 0x3000007aff7a7230 */ /* 0x000fe20000004100 */
[----:B------:R-:W-:Y:S01]  /*5b80*/  F2FP.F16.E5M2.UNPACK_B R103, R95.H1 ;  /* 0x0000005fff67723e */ /* 0x000fe200030004ff */
[C---:B------:R-:W-:Y:S01]  /*5b90*/  FFMA R11, R81.reuse, R88, R11 ;  /* 0x00000058510b7223 */ /* 0x040fe2000000000b */
[----:B------:R-:W-:Y:S01]  /*5ba0*/  F2FP.F16.E5M2.UNPACK_B R128, R91.H1 ;  /* 0x0000005bff80723e */ /* 0x000fe200030004ff */
[----:B------:R-:W-:Y:S02]  /*5bb0*/  HADD2.F32 R91, -RZ, R92.H0_H0 ;  /* 0x2000005cff5b7230 */ /* 0x000fe40000004100 */
[C---:B------:R-:W-:Y:S01]  /*5bc0*/  FFMA R12, R81.reuse, R89, R12 ;  /* 0x00000059510c7223 */ /* 0x040fe2000000000c */
[----:B------:R-:W-:Y:S01]  /*5bd0*/  FFMA R13, R81, R90, R13 ;  /* 0x0000005a510d7223 */ /* 0x000fe2000000000d */
[----:B------:R-:W-:Y:S01]  /*5be0*/  F2FP.SATFINITE.E5M2.F32.PACK_AB_MERGE_C R157, R11, R10, RZ ;  /* 0x0000000a0b9d723e */ /* 0x000fe200048060ff */
[--C-:B------:R-:W-:Y:S01]  /*5bf0*/  HADD2.F32 R125, -RZ, R126.reuse.H0_H0 ;  /* 0x2000007eff7d7230 */ /* 0x100fe20000004100 */
[----:B------:R-:W-:Y:S01]  /*5c00*/  F2FP.F16.E5M2.UNPACK_B R101, R96 ;  /* 0x00000060ff65723e */ /* 0x000fe200020004ff */
[----:B------:R-:W-:Y:S01]  /*5c10*/  HADD2.F32 R126, -RZ, R126.H1_H1 ;  /* 0x3000007eff7e7230 */ /* 0x000fe20000004100 */
[----:B------:R-:W-:Y:S01]  /*5c20*/  F2FP.SATFINITE.E5M2.F32.PACK_AB_MERGE_C R157, R9, R8, R157 ;  /* 0x00000008099d723e */ /* 0x000fe2000480609d */
[----:B------:R-:W-:Y:S02]  /*5c30*/  HADD2.F32 R83, -RZ, R142.H0_H0 ;  /* 0x2000008eff537230 */ /* 0x000fe40000004100 */
[C---:B------:R-:W-:Y:S01]  /*5c40*/  FMUL R14, R78.reuse, R14 ;  /* 0x0000000e4e0e7220 */ /* 0x040fe20000400000 */
[----:B------:R-:W-:Y:S02]  /*5c50*/  HADD2.F32 R92, -RZ, R92.H1_H1 ;  /* 0x3000005cff5c7230 */ /* 0x000fe40000004100 */
[C---:B------:R-:W-:Y:S01]  /*5c60*/  FMUL R15, R78.reuse, R15 ;  /* 0x0000000f4e0f7220 */ /* 0x040fe20000400000 */
[----:B------:R-:W-:Y:S01]  /*5c70*/  F2FP.F16.E5M2.UNPACK_B R100, R96.H1 ;  /* 0x00000060ff64723e */ /* 0x000fe200030004ff */
[--C-:B------:R-:W-:Y:S02]  /*5c80*/  HADD2.F32 R95, -RZ, R103.reuse.H0_H0 ;  /* 0x20000067ff5f7230 */ /* 0x100fe40000004100 */
[C---:B------:R-:W-:Y:S01]  /*5c90*/  FFMA R14, R81.reuse, R91, R14 ;  /* 0x0000005b510e7223 */ /* 0x040fe2000000000e */
[C---:B------:R-:W-:Y:S01]  /*5ca0*/  FFMA R15, R81.reuse, R92, R15 ;  /* 0x0000005c510f7223 */ /* 0x040fe2000000000f */
[C---:B------:R-:W-:Y:S01]  /*5cb0*/  FFMA R16, R81.reuse, R93, R16 ;  /* 0x0000005d51107223 */ /* 0x040fe20000000010 */
[----:B------:R-:W-:Y:S01]  /*5cc0*/  FFMA R17, R81, R94, R17 ;  /* 0x0000005e51117223 */ /* 0x000fe20000000011 */
[-C--:B------:R-:W-:Y:S01]  /*5cd0*/  F2FP.F16.E5M2.UNPACK_B R102, R97.reuse ;  /* 0x00000061ff66723e */ /* 0x080fe200020004ff */
[----:B------:R-:W-:Y:S01]  /*5ce0*/  HADD2.F32 R96, -RZ, R103.H1_H1 ;  /* 0x30000067ff607230 */ /* 0x000fe20000004100 */
[----:B------:R-:W-:Y:S01]  /*5cf0*/  F2FP.SATFINITE.E5M2.F32.PACK_AB_MERGE_C R158, R15, R14, RZ ;  /* 0x0000000e0f9e723e */ /* 0x000fe200048060ff */
[C---:B------:R-:W-:Y:S01]  /*5d00*/  FMUL R18, R78.reuse, R18 ;  /* 0x000000124e127220 */ /* 0x040fe20000400000 */
[----:B------:R-:W-:Y:S01]  /*5d10*/  F2FP.F16.E5M2.UNPACK_B R104, R97.H1 ;  /* 0x00000061ff68723e */ /* 0x000fe200030004ff */
[--C-:B------:R-:W-:Y:S01]  /*5d20*/  HADD2.F32 R97, -RZ, R101.reuse.H0_H0 ;  /* 0x20000065ff617230 */ /* 0x100fe20000004100 */
[----:B------:R-:W-:Y:S01]  /*5d30*/  F2FP.SATFINITE.E5M2.F32.PACK_AB_MERGE_C R158, R13, R12, R158 ;  /* 0x0000000c0d9e723e */ /* 0x000fe2000480609e */
[C---:B------:R-:W-:Y:S01]  /*5d40*/  FFMA R18, R81.reuse, R95, R18 ;  /* 0x0000005f51127223 */ /* 0x040fe20000000012 */
[----:B------:R-:W-:Y:S01]  /*5d50*/  F2FP.F16.E5M2.UNPACK_B R110, R99 ;  /* 0x00000063ff6e723e */ /* 0x000fe200020004ff */
[C---:B------:R-:W-:Y:S01]  /*5d60*/  FMUL R19, R78.reuse, R19 ;  /* 0x000000134e137220 */ /* 0x040fe20000400000 */
[----:B------:R-:W-:Y:S01]  /*5d70*/  F2FP.F16.E5M2.UNPACK_B R112, R99.H1 ;  /* 0x00000063ff70723e */ /* 0x000fe200030004ff */
[----:B------:R-:W-:Y:S01]  /*5d80*/  HADD2.F32 R99, -RZ, R101.H1_H1 ;  /* 0x30000065ff637230 */ /* 0x000fe20000004100 */
[-C--:B------:R-:W-:Y:S01]  /*5d90*/  F2FP.F16.E5M2.UNPACK_B R106, R98.reuse ;  /* 0x00000062ff6a723e */ /* 0x080fe200020004ff */
[----:B------:R-:W-:Y:S01]  /*5da0*/  HADD2.F32 R101, -RZ, R102.H0_H0 ;  /* 0x20000066ff657230 */ /* 0x000fe20000004100 */
[----:B------:R-:W-:Y:S01]  /*5db0*/  F2FP.F16.E5M2.UNPACK_B R108, R98.H1 ;  /* 0x00000062ff6c723e */ /* 0x000fe200030004ff */
[----:B------:R-:W-:Y:S02]  /*5dc0*/  HADD2.F32 R98, -RZ, R100.H0_H0 ;  /* 0x20000064ff627230 */ /* 0x000fe40000004100 */
[C---:B------:R-:W-:Y:S01]  /*5dd0*/  FFMA R19, R81.reuse, R96, R19 ;  /* 0x0000006051137223 */ /* 0x040fe20000000013 */
[C---:B------:R-:W-:Y:S01]  /*5de0*/  FFMA R0, R81.reuse, R97, R0 ;  /* 0x0000006151007223 */ /* 0x040fe20000000000 */
[----:B------:R-:W-:Y:S01]  /*5df0*/  FFMA R2, R81, R99, R2 ;  /* 0x0000006351027223 */ /* 0x000fe20000000002 */
[----:B------:R-:W-:Y:S02]  /*5e00*/  HADD2.F32 R102, -RZ, R102.H1_H1 ;  /* 0x30000066ff667230 */ /* 0x000fe40000004100 */
[C---:B------:R-:W-:Y:S01]  /*5e10*/  FMUL R3, R78.reuse, R22 ;  /* 0x000000164e037220 */ /* 0x040fe20000400000 */
[----:B------:R-:W-:Y:S01]  /*5e20*/  HADD2.F32 R100, -RZ, R100.H1_H1 ;  /* 0x30000064ff647230 */ /* 0x000fe20000004100 */
[----:B------:R-:W-:Y:S01]  /*5e30*/  F2FP.SATFINITE.E5M2.F32.PACK_AB_MERGE_C R159, R19, R18, RZ ;  /* 0x00000012139f723e */ /* 0x000fe200048060ff */
[--C-:B------:R-:W-:Y:S02]  /*5e40*/  HADD2.F32 R105, -RZ, R106.reuse.H0_H0 ;  /* 0x2000006aff697230 */ /* 0x100fe40000004100 */
[----:B------:R-:W-:Y:S01]  /*5e50*/  FFMA R3, R81, R98, R3 ;  /* 0x0000006251037223 */ /* 0x000fe20000000003 */
[----:B------:R-:W-:Y:S01]  /*5e60*/  HADD2.F32 R106, -RZ, R106.H1_H1 ;  /* 0x3000006aff6a7230 */ /* 0x000fe20000004100 */
[----:B------:R-:W-:Y:S01]  /*5e70*/  F2FP.SATFINITE.E5M2.F32.PACK_AB_MERGE_C R159, R17, R16, R159 ;  /* 0x00000010119f723e */ /* 0x000fe2000480609f */
[----:B------:R-:W-:Y:S02]  /*5e80*/  HADD2.F32 R109, -RZ, R110.H0_H0 ;  /* 0x2000006eff6d7230 */ /* 0x000fe40000004100 */
[C---:B------:R-:W-:Y:S01]  /*5e90*/  FMUL R23, R78.reuse, R23 ;  /* 0x000000174e177220 */ /* 0x040fe20000400000 */
[--C-:B------:R-:W-:Y:S02]  /*5ea0*/  HADD2.F32 R103, -RZ, R104.reuse.H0_H0 ;  /* 0x20000068ff677230 */ /* 0x100fe40000004100 */
[C---:B------:R-:W-:Y:S01]  /*5eb0*/  FMUL R22, R78.reuse, R26 ;  /* 0x0000001a4e167220 */ /* 0x040fe20000400000 */
[----:B------:R-:W-:Y:S01]  /*5ec0*/  HADD2.F32 R104, -RZ, R104.H1_H1 ;  /* 0x30000068ff687230 */ /* 0x000fe20000004100 */
[----:B------:R1:W-:Y:S01]  /*5ed0*/  STS.128 [R168+UR43+0x2200], R156 ;  /* 0x0022009ca8007988 */ /* 0x0003e20008000c2b */
[C---:B------:R-:W-:Y:S01]  /*5ee0*/  FFMA R23, R81.reuse, R100, R23 ;  /* 0x0000006451177223 */ /* 0x040fe20000000017 */
[C---:B------:R-:W-:Y:S01]  /*5ef0*/  FFMA R20, R81.reuse, R101, R20 ;  /* 0x0000006551147223 */ /* 0x040fe20000000014 */
[C---:B------:R-:W-:Y:S01]  /*5f00*/  FFMA R21, R81.reuse, R102, R21 ;  /* 0x0000006651157223 */ /* 0x040fe20000000015 */
[----:B------:R-:W-:Y:S01]  /*5f10*/  FFMA R22, R81, R103, R22 ;  /* 0x0000006751167223 */ /* 0x000fe20000000016 */
[----:B------:R-:W-:Y:S01]  /*5f20*/  HADD2.F32 R110, -RZ, R110.H1_H1 ;  /* 0x3000006eff6e7230 */ /* 0x000fe20000004100 */
[----:B------:R-:W-:Y:S01]  /*5f30*/  F2FP.SATFINITE.E5M2.F32.PACK_AB_MERGE_C R161, R23, R3, RZ ;  /* 0x0000000317a1723e */ /* 0x000fe200048060ff */
[C---:B------:R-:W-:Y:S01]  /*5f40*/  FMUL R27, R78.reuse, R27 ;  /* 0x0000001b4e1b7220 */ /* 0x040fe20000400000 */
[--C-:B------:R-:W-:Y:S02]  /*5f50*/  HADD2.F32 R107, -RZ, R108.reuse.H0_H0 ;  /* 0x2000006cff6b7230 */ /* 0x100fe40000004100 */
[----:B------:R-:W-:Y:S01]  /*5f60*/  FMUL R26, R78, R30 ;  /* 0x0000001e4e1a7220 */ /* 0x000fe20000400000 */
[----:B------:R-:W-:Y:S01]  /*5f70*/  HADD2.F32 R108, -RZ, R108.H1_H1 ;  /* 0x3000006cff6c7230 */ /* 0x000fe20000004100 */
[----:B------:R-:W-:Y:S01]  /*5f80*/  F2FP.SATFINITE.E5M2.F32.PACK_AB_MERGE_C R160, R2, R0, R161 ;  /* 0x0000000002a0723e */ /* 0x000fe200048060a1 */
[C---:B------:R-:W-:Y:S01]  /*5f90*/  FFMA R27, R81.reuse, R104, R27 ;  /* 0x00000068511b7223 */ /* 0x040fe2000000001b */
[C---:B------:R-:W-:Y:S01]  /*5fa0*/  FFMA R24, R81.reuse, R105, R24 ;  /* 0x0000006951187223 */ /* 0x040fe20000000018 */
[C---:B------:R-:W-:Y:S01]  /*5fb0*/  FFMA R25, R81.reuse, R106, R25 ;  /* 0x0000006a51197223 */ /* 0x040fe20000000019 */
[----:B------:R-:W-:Y:S01]  /*5fc0*/  FFMA R26, R81, R107, R26 ;  /* 0x0000006b511a7223 */ /* 0x000fe2000000001a */
[C---:B------:R-:W-:Y:S01]  /*5fd0*/  FMUL R31, R78.reuse, R31 ;  /* 0x0000001f4e1f7220 */ /* 0x040fe20000400000 */
[--C-:B------:R-:W-:Y:S01]  /*5fe0*/  HADD2.F32 R111, -RZ, R112.reuse.H0_H0 ;  /* 0x20000070ff6f7230 */ /* 0x100fe20000004100 */
[----:B------:R-:W-:Y:S01]  /*5ff0*/  F2FP.SATFINITE.E5M2.F32.PACK_AB_MERGE_C R162, R27, R22, RZ ;  /* 0x000000161ba2723e */ /* 0x000fe200048060ff */
[----:B------:R-:W-:Y:S02]  /*6000*/  HADD2.F32 R112, -RZ, R112.H1_H1 ;  /* 0x30000070ff707230 */ /* 0x000fe40000004100 */
[C---:B------:R-:W-:Y:S01]  /*6010*/  FFMA R31, R81.reuse, R108, R31 ;  /* 0x0000006c511f7223 */ /* 0x040fe2000000001f */
[----:B------:R-:W-:Y:S01]  /*6020*/  FFMA R28, R81, R109, R28 ;  /* 0x0000006d511c7223 */ /* 0x000fe2000000001c */
[----:B------:R-:W-:Y:S01]  /*6030*/  F2FP.SATFINITE.E5M2.F32.PACK_AB_MERGE_C R161, R21, R20, R162 ;  /* 0x0000001415a1723e */ /* 0x000fe200048060a2 */
[----:B------:R-:W-:Y:S01]  /*6040*/  FFMA R29, R81, R110, R29 ;  /* 0x0000006e511d7223 */ /* 0x000fe2000000001d */
[C---:B------:R-:W-:Y:S01]  /*6050*/  FMUL R30, R78.reuse, R34 ;  /* 0x000000224e1e7220 */ /* 0x040fe20000400000 */
[----:B------:R-:W-:Y:S01]  /*6060*/  F2FP.SATFINITE.E5M2.F32.PACK_AB_MERGE_C R163, R31, R26, RZ ;  /* 0x0000001a1fa3723e */ /* 0x000fe200048060ff */
[C---:B------:R-:W-:Y:S01]  /*6070*/  FMUL R35, R78.reuse, R35 ;  /* 0x000000234e237220 */ /* 0x040fe20000400000 */
[--C-:B------:R-:W-:Y:S02]  /*6080*/  HADD2.F32 R115, -RZ, R116.reuse.H0_H0 ;  /* 0x20000074ff737230 */ /* 0x100fe40000004100 */
[----:B------:R-:W-:Y:S01]  /*6090*/  FFMA R30, R81, R111, R30 ;  /* 0x0000006f511e7223 */ /* 0x000fe2000000001e */
[----:B------:R-:W-:Y:S01]  /*60a0*/  F2FP.SATFINITE.E5M2.F32.PACK_AB_MERGE_C R162, R25, R24, R163 ;  /* 0x0000001819a2723e */ /* 0x000fe200048060a3 */
[C---:B------:R-:W-:Y:S01]  /*60b0*/  FFMA R35, R81.reuse, R112, R35 ;  /* 0x0000007051237223 */ /* 0x040fe20000000023 */
[C---:B------:R-:W-:Y:S01]  /*60c0*/  FFMA R32, R81.reuse, R113, R32 ;  /* 0x0000007151207223 */ /* 0x040fe20000000020 */
[----:B------:R-:W-:Y:S01]  /*60d0*/  FFMA R33, R81, R114, R33 ;  /* 0x0000007251217223 */ /* 0x000fe20000000021 */
[----:B------:R-:W-:Y:S02]  /*60e0*/  HADD2.F32 R116, -RZ, R116.H1_H1 ;  /* 0x30000074ff747230 */ /* 0x000fe40000004100 */
        /* <DEDUP_REMOVED lines=9> */
[----:B------:R-:W-:Y:S01]  /*6180*/  HADD2.F32 R120, -RZ, R120.H1_H1 ;  /* 0x30000078ff787230 */ /* 0x000fe20000004100 */
[----:B------:R1:W-:Y:S01]  /*6190*/  STS.128 [R178+0x2010], R160 ;  /* 0x002010a0b2007388 */ /* 0x0003e20000000c00 */
[----:B------:R-:W-:Y:S01]  /*61a0*/  F2FP.SATFINITE.E5M2.F32.PACK_AB_MERGE_C R184, R39, R34, RZ ;  /* 0x0000002227b8723e */ /* 0x000fe200048060ff */
[C---:B------:R-:W-:Y:S01]  /*61b0*/  FMUL R38, R78.reuse, R42 ;  /* 0x0000002a4e267220 */ /* 0x040fe20000400000 */
[C---:B------:R-:W-:Y:S01]  /*61c0*/  FMUL R43, R78.reuse, R43 ;  /* 0x0000002b4e2b7220 */ /* 0x040fe20000400000 */
[--C-:B------:R-:W-:Y:S01]  /*61d0*/  HADD2.F32 R123, -RZ, R124.reuse.H0_H0 ;  /* 0x2000007cff7b7230 */ /* 0x100fe20000004100 */
[----:B------:R-:W-:Y:S01]  /*61e0*/  F2FP.SATFINITE.E5M2.F32.PACK_AB_MERGE_C R184, R33, R32, R184 ;  /* 0x0000002021b8723e */ /* 0x000fe200048060b8 */
[C---:B------:R-:W-:Y:S01]  /*61f0*/  FFMA R38, R81.reuse, R119, R38 ;  /* 0x0000007751267223 */ /* 0x040fe20000000026 */
        /* <DEDUP_REMOVED lines=12> */
[C---:B------:R-:W-:Y:S01]  /*62c0*/  FFMA R45, R81.reuse, R126, R45 ;  /* 0x0000007e512d7223 */ /* 0x040fe2000000002d */
[----:B------:R-:W-:Y:S02]  /*62d0*/  HADD2.F32 R128, -RZ, R128.H1_H1 ;  /* 0x30000080ff807230 */ /* 0x000fe40000004100 */
[C---:B------:R-:W-:Y:S01]  /*62e0*/  FMUL R46, R78.reuse, R50 ;  /* 0x000000324e2e7220 */ /* 0x040fe20000400000 */
[C---:B------:R-:W-:Y:S01]  /*62f0*/  FMUL R51, R78.reuse, R51 ;  /* 0x000000334e337220 */ /* 0x040fe20000400000 */
[--C-:B------:R-:W-:Y:S02]  /*6300*/  HADD2.F32 R131, -RZ, R132.reuse.H0_H0 ;  /* 0x20000084ff837230 */ /* 0x100fe40000004100 */
[C---:B------:R-:W-:Y:S01]  /*6310*/  FMUL R50, R78.reuse, R54 ;  /* 0x000000364e327220 */ /* 0x040fe20000400000 */
[C---:B------:R-:W-:Y:S01]  /*6320*/  FFMA R46, R81.reuse, R127, R46 ;  /* 0x0000007f512e7223 */ /* 0x040fe2000000002e */
[----:B------:R-:W-:Y:S02]  /*6330*/  HADD2.F32 R132, -RZ, R132.H1_H1 ;  /* 0x30000084ff847230 */ /* 0x000fe40000004100 */
[C---:B------:R-:W-:Y:S01]  /*6340*/  FFMA R51, R81.reuse, R128, R51 ;  /* 0x0000008051337223 */ /* 0x040fe20000000033 */
[C---:B------:R-:W-:Y:S01]  /*6350*/  FMUL R55, R78.reuse, R55 ;  /* 0x000000374e377220 */ /* 0x040fe20000400000 */
[C---:B------:R-:W-:Y:S01]  /*6360*/  FFMA R48, R81.reuse, R129, R48 ;  /* 0x0000008151307223 */ /* 0x040fe20000000030 */
[C---:B------:R-:W-:Y:S01]  /*6370*/  FFMA R49, R81.reuse, R130, R49 ;  /* 0x0000008251317223 */ /* 0x040fe20000000031 */
[--C-:B------:R-:W-:Y:S02]  /*6380*/  HADD2.F32 R135, -RZ, R136.reuse.H0_H0 ;  /* 0x20000088ff877230 */ /* 0x100fe40000004100 */
[C---:B------:R-:W-:Y:S01]  /*6390*/  FFMA R50, R81.reuse, R131, R50 ;  /* 0x0000008351327223 */ /* 0x040fe20000000032 */
[----:B------:R-:W-:Y:S02]  /*63a0*/  HADD2.F32 R136, -RZ, R136.H1_H1 ;  /* 0x30000088ff887230 */ /* 0x000fe40000004100 */
[C---:B------:R-:W-:Y:S01]  /*63b0*/  FMUL R54, R78.reuse, R58 ;  /* 0x0000003a4e367220 */ /* 0x040fe20000400000 */
        /* <DEDUP_REMOVED lines=16> */
[----:B------:R-:W-:Y:S01]  /*64c0*/  FFMA R63, R81, R140, R63 ;  /* 0x0000008c513f7223 */ /* 0x000fe2000000003f */
[----:B------:R-:W-:Y:S01]  /*64d0*/  FMUL R67, R78, R67 ;  /* 0x000000434e437220 */ /* 0x000fe20000400000 */
[----:B------:R-:W-:Y:S01]  /*64e0*/  F2FP.SATFINITE.E5M2.F32.PACK_AB_MERGE_C R186, R47, R42, RZ ;  /* 0x0000002a2fba723e */ /* 0x000fe200048060ff */
[----:B------:R-:W-:Y:S01]  /*64f0*/  FFMA R60, R81, R83, R60 ;  /* 0x00000053513c7223 */ /* 0x000fe2000000003c */
[----:B------:R-:W-:Y:S01]  /*6500*/  F2FP.SATFINITE.E5M2.F32.PACK_AB_MERGE_C R187, R51, R46, RZ ;  /* 0x0000002e33bb723e */ /* 0x000fe200048060ff */
[C---:B------:R-:W-:Y:S01]  /*6510*/  FFMA R61, R81.reuse, R80, R61 ;  /* 0x00000050513d7223 */ /* 0x040fe2000000003d */
[C---:B------:R-:W-:Y:S01]  /*6520*/  FFMA R62, R81.reuse, R85, R62 ;  /* 0x00000055513e7223 */ /* 0x040fe2000000003e */
[----:B------:R-:W-:Y:S01]  /*6530*/  FFMA R67, R81, R82, R67 ;  /* 0x0000005251437223 */ /* 0x000fe20000000043 */
[----:B------:R-:W-:Y:S02]  /*6540*/  F2FP.SATFINITE.E5M2.F32.PACK_AB_MERGE_C R186, R41, R40, R186 ;  /* 0x0000002829ba723e */ /* 0x000fe400048060ba */
[----:B------:R-:W-:Y:S02]  /*6550*/  F2FP.SATFINITE.E5M2.F32.PACK_AB_MERGE_C R187, R45, R44, R187 ;  /* 0x0000002c2dbb723e */ /* 0x000fe400048060bb */
[----:B------:R-:W-:Y:S02]  /*6560*/  F2FP.SATFINITE.E5M2.F32.PACK_AB_MERGE_C R188, R55, R50, RZ ;  /* 0x0000003237bc723e */ /* 0x000fe400048060ff */
[----:B------:R-:W-:Y:S01]  /*6570*/  F2FP.SATFINITE.E5M2.F32.PACK_AB_MERGE_C R189, R59, R54, RZ ;  /* 0x000000363bbd723e */ /* 0x000fe200048060ff */
[----:B------:R1:W-:Y:S01]  /*6580*/  STS.128 [R177+0x2020], R184 ;  /* 0x002020b8b1007388 */ /* 0x0003e20000000c00 */
[----:B------:R-:W-:Y:S02]  /*6590*/  F2FP.SATFINITE.E5M2.F32.PACK_AB_MERGE_C R190, R63, R58, RZ ;  /* 0x0000003a3fbe723e */ /* 0x000fe400048060ff */
[----:B------:R-:W-:Y:S02]  /*65a0*/  F2FP.SATFINITE.E5M2.F32.PACK_AB_MERGE_C R182, R67, R62, RZ ;  /* 0x0000003e43b6723e */ /* 0x000fe400048060ff */
[----:B------:R-:W-:Y:S02]  /*65b0*/  F2FP.SATFINITE.E5M2.F32.PACK_AB_MERGE_C R188, R49, R48, R188 ;  /* 0x0000003031bc723e */ /* 0x000fe400048060bc */
[----:B------:R-:W-:Y:S02]  /*65c0*/  F2FP.SATFINITE.E5M2.F32.PACK_AB_MERGE_C R189, R53, R52, R189 ;  /* 0x0000003435bd723e */ /* 0x000fe400048060bd */
[----:B------:R-:W-:Y:S02]  /*65d0*/  F2FP.SATFINITE.E5M2.F32.PACK_AB_MERGE_C R190, R57, R56, R190 ;  /* 0x0000003839be723e */ /* 0x000fe400048060be */
[----:B------:R-:W-:Y:S02]  /*65e0*/  F2FP.SATFINITE.E5M2.F32.PACK_AB_MERGE_C R191, R61, R60, R182 ;  /* 0x0000003c3dbf723e */ /* 0x000fe400048060b6 */
[----:B------:R-:W-:Y:S03]  /*65f0*/  IADD3 R76, PT, PT, R76, 0x1, RZ ;  /* 0x000000014c4c7810 */ /* 0x000fe60007ffe0ff */
[----:B------:R1:W-:Y:S01]  /*6600*/  STS.128 [R176+0x2030], R188 ;  /* 0x002030bcb0007388 */ /* 0x0003e20000000c00 */
[----:B------:R-:W-:Y:S01]  /*6610*/  @!PT LDS RZ, [RZ] ;  /* 0x00000000fffff984 */ /* 0x000fe20000000800 */
[----:B------:R-:W-:Y:S01]  /*6620*/  @!PT LDS RZ, [RZ] ;  /* 0x00000000fffff984 */ /* 0x000fe20000000800 */
[----:B------:R-:W-:Y:S01]  /*6630*/  @!PT LDS RZ, [RZ] ;  /* 0x00000000fffff984 */ /* 0x000fe20000000800 */
[----:B------:R-:W-:Y:S01]  /*6640*/  @!PT LDS RZ, [RZ] ;  /* 0x00000000fffff984 */ /* 0x000fe20000000800 */
[----:B------:R3:W-:Y:S07]  /*6650*/  MEMBAR.ALL.CTA ;  /* 0x0000000000007992 */ /* 0x0007ee0000008000 */
[----:B---3--:R-:W3:Y:S02]  /*6660*/  FENCE.VIEW.ASYNC.S ;  /* 0x00000000000073c6 */ /* 0x008ee40000000000 */
[----:B---3--:R-:W-:Y:S06]  /*6670*/  BAR.SYNC.DEFER_BLOCKING 0x1, 0x80 ;  /* 0x0042000000007b1d */ /* 0x008fec0000010000 */
[----:B------:R-:W-:Y:S05]  /*6680*/  @P0 BRA `(.L_x_93) ;  /* 0x0000000000340947 */ /* 0x000fea0003800000 */
[----:B------:R-:W-:Y:S01]  /*6690*/  UIADD3 UR12, UPT, UPT, UR43, 0x2200, URZ ;  /* 0x000022002b0c7890 */ /* 0x000fe2000fffe0ff */
[----:B------:R-:W-:Y:S01]  /*66a0*/  R2UR UR9, R155 ;  /* 0x000000009b0972ca */ /* 0x000fe200000e0000 */
[----:B------:R-:W-:Y:S01]  /*66b0*/  UIADD3 UR10, UP0, UPT, UR46, 0x680, URZ ;  /* 0x000006802e0a7890 */ /* 0x000fe2000ff1e0ff */
[----:B------:R-:W-:Y:S01]  /*66c0*/  R2UR UR8, R165 ;  /* 0x00000000a50872ca */ /* 0x000fe200000e0000 */
[----:B------:R-:W-:Y:S02]  /*66d0*/  UMOV UR7, UR36 ;  /* 0x0000002400077c82 */ /* 0x000fe40008000000 */
[----:B------:R-:W-:Y:S01]  /*66e0*/  IMAD.U32 R179, RZ, RZ, UR12 ;  /* 0x0000000cffb37e24 */ /* 0x000fe2000f8e00ff */
[----:B------:R-:W-:Y:S04]  /*66f0*/  UIADD3.X UR11, UPT, UPT, URZ, UR47, URZ, UP0, !UPT ;  /* 0x0000002fff0b7290 */ /* 0x000fe800087fe4ff */
[----:B------:R-:W-:Y:S03]  /*6700*/  R2UR UR4, R179 ;  /* 0x00000000b30472ca */ /* 0x000fe600000e0000 */
[----:B------:R-:W-:Y:S02]  /*6710*/  USHF.L.U32 UR5, UR9, 0x6, URZ ;  /* 0x0000000609057899 */ /* 0x000fe400080006ff */
[----:B------:R-:W-:Y:S09]  /*6720*/  USHF.L.U32 UR6, UR8, 0x7, URZ ;  /* 0x0000000708067899 */ /* 0x000ff200080006ff */
[----:B------:R3:W-:Y:S01]  /*6730*/  UTMASTG.3D [UR4], [UR10] ;  /* 0x000000040a0073b5 */ /* 0x0007e20008010000 */
[----:B------:R0:W-:Y:S01]  /*6740*/  UTMACMDFLUSH ;  /* 0x00000000000079b7 */ /* 0x0001e20000000000 */
[----:B---3--:R-:W-:Y:S04]  /*6750*/  DEPBAR.LE SB0, 0x0 ;  /* 0x000080000000791a */ /* 0x008fe80000000000 */
.L_x_93:
[----:B------:R-:W-:Y:S05]  /*6760*/  BSYNC.RECONVERGENT B0 ;  /* 0x0000000000007941 */ /* 0x000fea0003800200 */
.L_x_92:
[----:B------:R-:W-:Y:S01]  /*6770*/  BAR.SYNC.DEFER_BLOCKING 0x1, 0x80 ;  /* 0x0042000000007b1d */ /* 0x000fe20000010000 */
[----:B------:R-:W-:Y:S01]  /*6780*/  ISETP.NE.AND P2, PT, R180, RZ, PT ;  /* 0x000000ffb400720c */ /* 0x000fe20003f45270 */
[----:B------:R-:W-:Y:S01]  /*6790*/  IMAD.IADD R155, R75, 0x1, R143 ;  /* 0x000000014b9b7824 */ /* 0x000fe200078e028f */
[----:B------:R-:W-:Y:S01]  /*67a0*/  ISETP.NE.AND P0, PT, R181, 0x2, PT ;  /* 0x00000002b500780c */ /* 0x000fe20003f05270 */
[----:B------:R-:W-:Y:S01]  /*67b0*/  IMAD.IADD R165, R77, 0x1, R154 ;  /* 0x000000014da57824 */ /* 0x000fe200078e029a */
[----:B------:R-:W-:Y:S02]  /*67c0*/  ISETP.NE.AND P1, PT, R76, 0x4, PT ;  /* 0x000000044c00780c */ /* 0x000fe40003f25270 */
[----:B------:R-:W-:Y:S02]  /*67d0*/  SEL R3, RZ, 0x1, P0 ;  /* 0x00000001ff037807 */ /* 0x000fe40000000000 */
[----:B------:R-:W-:Y:S02]  /*67e0*/  SEL R0, RZ, 0x1, P1 ;  /* 0x00000001ff007807 */ /* 0x000fe40000800000 */
[----:B------:R-:W-:Y:S02]  /*67f0*/  LOP3.LUT R174, R174, R3, RZ, 0x3c, !PT ;  /* 0x00000003aeae7212 */ /* 0x000fe400078e3cff */
[----:B------:R-:W-:Y:S02]  /*6800*/  LOP3.LUT R175, R175, R0, RZ, 0x3c, !PT ;  /* 0x00000000afaf7212 */ /* 0x000fe400078e3cff */
[----:B------:R-:W-:Y:S02]  /*6810*/  @P2 R2UR UR36, R171 ;  /* 0x00000000ab2422ca */ /* 0x000fe400000e0000 */
[----:B------:R-:W-:Y:S02]  /*6820*/  SEL R181, R181, RZ, P0 ;  /* 0x000000ffb5b57207 */ /* 0x000fe40000000000 */
[----:B------:R-:W-:Y:S01]  /*6830*/  SEL R76, R76, RZ, P1 ;  /* 0x000000ff4c4c7207 */ /* 0x000fe20000800000 */
[----:B------:R-:W-:Y:S10]  /*6840*/  @P2 BRA `(.L_x_94) ;  /* 0xffffffdc00702947 */ /* 0x000ff4000383ffff */
[----:B------:R-:W-:Y:S05]  /*6850*/  EXIT ;  /* 0x000000000000794d */ /* 0x000fea0003800000 */
.L_x_19:
[----:B--2---:R2:W1:Y:S02]  /*6860*/  SYNCS.PHASECHK.TRANS64.TRYWAIT P0, [R3+URZ+0xd0], R2 ;  /* 0x0000d002030075a7 */ /* 0x00446400080011ff */
[----:B-1----:R-:W-:Y:S05]  /*6870*/  @!P0 NANOSLEEP.SYNCS 0x989680 ;  /* 0x009896800000895d */ /* 0x002fea0003900000 */
[----:B------:R-:W1:Y:S02]  /*6880*/  @!P0 SYNCS.PHASECHK.TRANS64 P0, [R3+URZ+0xd0], R2 ;  /* 0x0000d002030085a7 */ /* 0x000e6400080010ff */
[----:B-1----:R-:W-:Y:S05]  /*6890*/  @!P0 BRA `(.L_x_19) ;  /* 0xfffffffc00f08947 */ /* 0x002fea000383ffff */
[----:B------:R-:W-:Y:S05]  /*68a0*/  BRA `(.L_x_95) ;  /* 0xffffffac00347947 */ /* 0x000fea000383ffff */
.L_x_22:
[----:B-1----:R-:W-:-:S07]  /*68b0*/  MOV R2, UR33 ;  /* 0x0000002100027c02 */ /* 0x002fce0008000f00 */
.L_x_96:
[----:B-1----:R1:W2:Y:S02]  /*68c0*/  SYNCS.PHASECHK.TRANS64.TRYWAIT P0, [R2+URZ+0x20], R5 ;  /* 0x00002005020075a7 */ /* 0x0022a400080011ff */
[----:B--2---:R-:W-:Y:S05]  /*68d0*/  @!P0 NANOSLEEP.SYNCS 0x989680 ;  /* 0x009896800000895d */ /* 0x004fea0003900000 */
[----:B------:R-:W2:Y:S02]  /*68e0*/  @!P0 SYNCS.PHASECHK.TRANS64 P0, [R2+URZ+0x20], R5 ;  /* 0x00002005020085a7 */ /* 0x000ea400080010ff */
[----:B--2---:R-:W-:Y:S05]  /*68f0*/  @!P0 BRA `(.L_x_96) ;  /* 0xfffffffc00f08947 */ /* 0x004fea000383ffff */
[----:B------:R-:W-:Y:S05]  /*6900*/  BRA `(.L_x_21) ;  /* 0xffffffac00847947 */ /* 0x000fea000383ffff */
.L_x_28:
[----:B-1----:R-:W-:-:S07]  /*6910*/  MOV R2, UR17 ;  /* 0x0000001100027c02 */ /* 0x002fce0008000f00 */
.L_x_97:
[----:B-1----:R1:W2:Y:S02]  /*6920*/  SYNCS.PHASECHK.TRANS64.TRYWAIT P0, [R2+URZ+0x20], R5 ;  /* 0x00002005020075a7 */ /* 0x0022a400080011ff */
[----:B--2---:R-:W-:Y:S05]  /*6930*/  @!P0 NANOSLEEP.SYNCS 0x989680 ;  /* 0x009896800000895d */ /* 0x004fea0003900000 */
[----:B------:R-:W2:Y:S02]  /*6940*/  @!P0 SYNCS.PHASECHK.TRANS64 P0, [R2+URZ+0x20], R5 ;  /* 0x00002005020085a7 */ /* 0x000ea400080010ff */
[----:B--2---:R-:W-:Y:S05]  /*6950*/  @!P0 BRA `(.L_x_97) ;  /* 0xfffffffc00f08947 */ /* 0x004fea000383ffff */
[----:B------:R-:W-:Y:S05]  /*6960*/  BRA `(.L_x_27) ;  /* 0xffffffb0002c7947 */ /* 0x000fea000383ffff */
.L_x_32:
[----:B-1----:R1:W2:Y:S02]  /*6970*/  SYNCS.PHASECHK.TRANS64.TRYWAIT P0, [R2+URZ+0x60], R3 ;  /* 0x00006003020075a7 */ /* 0x0022a400080011ff */
[----:B--2---:R-:W-:Y:S05]  /*6980*/  @!P0 NANOSLEEP.SYNCS 0x989680 ;  /* 0x009896800000895d */ /* 0x004fea0003900000 */
[----:B------:R-:W2:Y:S02]  /*6990*/  @!P0 SYNCS.PHASECHK.TRANS64 P0, [R2+URZ+0x60], R3 ;  /* 0x00006003020085a7 */ /* 0x000ea400080010ff */
[----:B--2---:R-:W-:Y:S05]  /*69a0*/  @!P0 BRA `(.L_x_32) ;  /* 0xfffffffc00f08947 */ /* 0x004fea000383ffff */
[----:B------:R-:W-:Y:S05]  /*69b0*/  BRA `(.L_x_98) ;  /* 0xffffffb000bc7947 */ /* 0x000fea000383ffff */
.L_x_36:
[----:B----4-:R-:W-:-:S07]  /*69c0*/  MOV R0, UR5 ;  /* 0x0000000500007c02 */ /* 0x010fce0008000f00 */
.L_x_99:
[----:B-1----:R1:W2:Y:S02]  /*69d0*/  SYNCS.PHASECHK.TRANS64.TRYWAIT P0, [R0+URZ], R3 ;  /* 0x00000003000075a7 */ /* 0x0022a400080011ff */
[----:B--2---:R-:W-:Y:S05]  /*69e0*/  @!P0 NANOSLEEP.SYNCS 0x989680 ;  /* 0x009896800000895d */ /* 0x004fea0003900000 */
[----:B------:R-:W2:Y:S02]  /*69f0*/  @!P0 SYNCS.PHASECHK.TRANS64 P0, [R0+URZ], R3 ;  /* 0x00000003000085a7 */ /* 0x000ea400080010ff */
[----:B--2---:R-:W-:Y:S05]  /*6a00*/  @!P0 BRA `(.L_x_99) ;  /* 0xfffffffc00f08947 */ /* 0x004fea000383ffff */
[----:B------:R-:W-:Y:S05]  /*6a10*/  BRA `(.L_x_100) ;  /* 0xffffffb8002c7947 */ /* 0x000fea000383ffff */
.L_x_37:
[----:B----4-:R-:W-:-:S07]  /*6a20*/  MOV R0, UR5 ;  /* 0x0000000500007c02 */ /* 0x010fce0008000f00 */
.L_x_101:
[----:B-1----:R1:W2:Y:S02]  /*6a30*/  SYNCS.PHASECHK.TRANS64.TRYWAIT P0, [R0+URZ], R3 ;  /* 0x00000003000075a7 */ /* 0x0022a400080011ff */
[----:B--2---:R-:W-:Y:S05]  /*6a40*/  @!P0 NANOSLEEP.SYNCS 0x989680 ;  /* 0x009896800000895d */ /* 0x004fea0003900000 */
[----:B------:R-:W2:Y:S02]  /*6a50*/  @!P0 SYNCS.PHASECHK.TRANS64 P0, [R0+URZ], R3 ;  /* 0x00000003000085a7 */ /* 0x000ea400080010ff */
[----:B--2---:R-:W-:Y:S05]  /*6a60*/  @!P0 BRA `(.L_x_101) ;  /* 0xfffffffc00f08947 */ /* 0x004fea000383ffff */
[----:B------:R-:W-:Y:S05]  /*6a70*/  BRA `(.L_x_102) ;  /* 0xffffffb800387947 */ /* 0x000fea000383ffff */
.L_x_38:
[----:B----4-:R-:W-:-:S07]  /*6a80*/  MOV R0, UR5 ;  /* 0x0000000500007c02 */ /* 0x010fce0008000f00 */
.L_x_103:
[----:B-1----:R1:W2:Y:S02]  /*6a90*/  SYNCS.PHASECHK.TRANS64.TRYWAIT P0, [R0+URZ], R3 ;  /* 0x00000003000075a7 */ /* 0x0022a400080011ff */
[----:B--2---:R-:W-:Y:S05]  /*6aa0*/  @!P0 NANOSLEEP.SYNCS 0x989680 ;  /* 0x009896800000895d */ /* 0x004fea0003900000 */
[----:B------:R-:W2:Y:S02]  /*6ab0*/  @!P0 SYNCS.PHASECHK.TRANS64 P0, [R0+URZ], R3 ;  /* 0x00000003000085a7 */ /* 0x000ea400080010ff */
[----:B--2---:R-:W-:Y:S05]  /*6ac0*/  @!P0 BRA `(.L_x_103) ;  /* 0xfffffffc00f08947 */ /* 0x004fea000383ffff */
[----:B------:R-:W-:Y:S05]  /*6ad0*/  BRA `(.L_x_104) ;  /* 0xffffffb800447947 */ /* 0x000fea000383ffff */
.L_x_41:
[----:B-1----:R1:W2:Y:S02]  /*6ae0*/  SYNCS.PHASECHK.TRANS64.TRYWAIT P0, [R0+URZ+0xc0], R5 ;  /* 0x0000c005000075a7 */ /* 0x0022a400080011ff */
[----:B--2---:R-:W-:Y:S05]  /*6af0*/  @!P0 NANOSLEEP.SYNCS 0x989680 ;  /* 0x009896800000895d */ /* 0x004fea0003900000 */
[----:B------:R-:W2:Y:S02]  /*6b00*/  @!P0 SYNCS.PHASECHK.TRANS64 P0, [R0+URZ+0xc0], R5 ;  /* 0x0000c005000085a7 */ /* 0x000ea400080010ff */
[----:B--2---:R-:W-:Y:S05]  /*6b10*/  @!P0 BRA `(.L_x_41) ;  /* 0xfffffffc00f08947 */ /* 0x004fea000383ffff */
[----:B------:R-:W-:Y:S05]  /*6b20*/  BRA `(.L_x_105) ;  /* 0xffffffb800a07947 */ /* 0x000fea000383ffff */
.L_x_42:
[----:B------:R-:W-:-:S07]  /*6b30*/  MOV R0, UR5 ;  /* 0x0000000500007c02 */ /* 0x000fce0008000f00 */
.L_x_106:
[----:B-1----:R1:W2:Y:S02]  /*6b40*/  SYNCS.PHASECHK.TRANS64.TRYWAIT P0, [R0+URZ+0x70], R5 ;  /* 0x00007005000075a7 */ /* 0x0022a400080011ff */
[----:B--2---:R-:W-:Y:S05]  /*6b50*/  @!P0 NANOSLEEP.SYNCS 0x989680 ;  /* 0x009896800000895d */ /* 0x004fea0003900000 */
[----:B------:R-:W2:Y:S02]  /*6b60*/  @!P0 SYNCS.PHASECHK.TRANS64 P0, [R0+URZ+0x70], R5 ;  /* 0x00007005000085a7 */ /* 0x000ea400080010ff */
[----:B--2---:R-:W-:Y:S05]  /*6b70*/  @!P0 BRA `(.L_x_106) ;  /* 0xfffffffc00f08947 */ /* 0x004fea000383ffff */
[----:B------:R-:W-:Y:S05]  /*6b80*/  BRA `(.L_x_107) ;  /* 0xffffffb800b07947 */ /* 0x000fea000383ffff */
.L_x_43:
[----:B-1----:R1:W2:Y:S02]  /*6b90*/  SYNCS.PHASECHK.TRANS64.TRYWAIT P1, [R0+URZ+0x60], R5 ;  /* 0x00006005000075a7 */ /* 0x0022a400080211ff */
[----:B--2---:R-:W-:Y:S05]  /*6ba0*/  @!P1 NANOSLEEP.SYNCS 0x989680 ;  /* 0x009896800000995d */ /* 0x004fea0003900000 */
[----:B------:R-:W2:Y:S02]  /*6bb0*/  @!P1 SYNCS.PHASECHK.TRANS64 P1, [R0+URZ+0x60], R5 ;  /* 0x00006005000095a7 */ /* 0x000ea400080210ff */
[----:B--2---:R-:W-:Y:S05]  /*6bc0*/  @!P1 BRA `(.L_x_43) ;  /* 0xfffffffc00f09947 */ /* 0x004fea000383ffff */
[----:B------:R-:W-:Y:S05]  /*6bd0*/  BRA `(.L_x_108) ;  /* 0xffffffb800e07947 */ /* 0x000fea000383ffff */
.L_x_46:
[----:B------:R-:W-:-:S07]  /*6be0*/  MOV R0, UR5 ;  /* 0x0000000500007c02 */ /* 0x000fce0008000f00 */
.L_x_109:
[----:B-1----:R1:W2:Y:S02]  /*6bf0*/  SYNCS.PHASECHK.TRANS64.TRYWAIT P0, [R0+URZ+0x70], R3 ;  /* 0x00007003000075a7 */ /* 0x0022a400080011ff */
[----:B--2---:R-:W-:Y:S05]  /*6c00*/  @!P0 NANOSLEEP.SYNCS 0x989680 ;  /* 0x009896800000895d */ /* 0x004fea0003900000 */
[----:B------:R-:W2:Y:S02]  /*6c10*/  @!P0 SYNCS.PHASECHK.TRANS64 P0, [R0+URZ+0x70], R3 ;  /* 0x00007003000085a7 */ /* 0x000ea400080010ff */
[----:B--2---:R-:W-:Y:S05]  /*6c20*/  @!P0 BRA `(.L_x_109) ;  /* 0xfffffffc00f08947 */ /* 0x004fea000383ffff */
[----:B------:R-:W-:Y:S05]  /*6c30*/  BRA `(.L_x_45) ;  /* 0xffffffbc00347947 */ /* 0x000fea000383ffff */
.L_x_53:
[----:B-1----:R1:W2:Y:S02]  /*6c40*/  SYNCS.PHASECHK.TRANS64.TRYWAIT P1, [R0+URZ+0x60], R5 ;  /* 0x00006005000075a7 */ /* 0x0022a400080211ff */
[----:B--2---:R-:W-:Y:S05]  /*6c50*/  @!P1 NANOSLEEP.SYNCS 0x989680 ;  /* 0x009896800000995d */ /* 0x004fea0003900000 */
[----:B------:R-:W2:Y:S02]  /*6c60*/  @!P1 SYNCS.PHASECHK.TRANS64 P1, [R0+URZ+0x60], R5 ;  /* 0x00006005000095a7 */ /* 0x000ea400080210ff */
[----:B--2---:R-:W-:Y:S05]  /*6c70*/  @!P1 BRA `(.L_x_53) ;  /* 0xfffffffc00f09947 */ /* 0x004fea000383ffff */
[----:B------:R-:W-:Y:S05]  /*6c80*/  BRA `(.L_x_110) ;  /* 0xffffffc000947947 */ /* 0x000fea000383ffff */
.L_x_54:
[----:B------:R-:W-:-:S07]  /*6c90*/  MOV R3, UR8 ;  /* 0x0000000800037c02 */ /* 0x000fce0008000f00 */
.L_x_111:
[----:B-1----:R1:W2:Y:S02]  /*6ca0*/  SYNCS.PHASECHK.TRANS64.TRYWAIT P0, [R3+URZ+0xa0], R0 ;  /* 0x0000a000030075a7 */ /* 0x0022a400080011ff */
[----:B--2---:R-:W-:Y:S05]  /*6cb0*/  @!P0 NANOSLEEP.SYNCS 0x989680 ;  /* 0x009896800000895d */ /* 0x004fea0003900000 */
[----:B------:R-:W2:Y:S02]  /*6cc0*/  @!P0 SYNCS.PHASECHK.TRANS64 P0, [R3+URZ+0xa0], R0 ;  /* 0x0000a000030085a7 */ /* 0x000ea400080010ff */
[----:B--2---:R-:W-:Y:S05]  /*6cd0*/  @!P0 BRA `(.L_x_111) ;  /* 0xfffffffc00f08947 */ /* 0x004fea000383ffff */
[----:B------:R-:W-:Y:S05]  /*6ce0*/  BRA `(.L_x_112) ;  /* 0xffffffc000cc7947 */ /* 0x000fea000383ffff */
.L_x_57:
[----:B------:R-:W-:Y:S07]  /*6cf0*/  MOV R0, UR7 ;  /* 0x0000000700007c02 */ /* 0x000fee0008000f00 */
.L_x_113:
[----:B-1----:R1:W2:Y:S02]  /*6d00*/  SYNCS.PHASECHK.TRANS64.TRYWAIT P0, [R0+URZ], R3 ;  /* 0x00000003000075a7 */ /* 0x0022a400080011ff */
[----:B--2---:R-:W-:Y:S05]  /*6d10*/  @!P0 NANOSLEEP.SYNCS 0x989680 ;  /* 0x009896800000895d */ /* 0x004fea0003900000 */
[----:B------:R-:W2:Y:S02]  /*6d20*/  @!P0 SYNCS.PHASECHK.TRANS64 P0, [R0+URZ], R3 ;  /* 0x00000003000085a7 */ /* 0x000ea400080010ff */
[----:B--2---:R-:W-:Y:S05]  /*6d30*/  @!P0 BRA `(.L_x_113) ;  /* 0xfffffffc00f08947 */ /* 0x004fea000383ffff */
[----:B------:R-:W-:Y:S05]  /*6d40*/  BRA `(.L_x_56) ;  /* 0xffffffc000e87947 */ /* 0x000fea000383ffff */
.L_x_60:
[----:B------:R-:W-:-:S07]  /*6d50*/  MOV R0, UR5 ;  /* 0x0000000500007c02 */ /* 0x000fce0008000f00 */
.L_x_114:
[----:B--2---:R2:W3:Y:S02]  /*6d60*/  SYNCS.PHASECHK.TRANS64.TRYWAIT P0, [R0+URZ], R3 ;  /* 0x00000003000075a7 */ /* 0x0044e400080011ff */
[----:B---3--:R-:W-:Y:S05]  /*6d70*/  @!P0 NANOSLEEP.SYNCS 0x989680 ;  /* 0x009896800000895d */ /* 0x008fea0003900000 */
[----:B------:R-:W3:Y:S02]  /*6d80*/  @!P0 SYNCS.PHASECHK.TRANS64 P0, [R0+URZ], R3 ;  /* 0x00000003000085a7 */ /* 0x000ee400080010ff */
[----:B---3--:R-:W-:Y:S05]  /*6d90*/  @!P0 BRA `(.L_x_114) ;  /* 0xfffffffc00f08947 */ /* 0x008fea000383ffff */
[----:B------:R-:W-:Y:S05]  /*6da0*/  BRA `(.L_x_115) ;  /* 0xffffffc4009c7947 */ /* 0x000fea000383ffff */
.L_x_61:
[----:B------:R-:W-:-:S07]  /*6db0*/  MOV R0, UR5 ;  /* 0x0000000500007c02 */ /* 0x000fce0008000f00 */
.L_x_116:
[----:B-1----:R1:W2:Y:S02]  /*6dc0*/  SYNCS.PHASECHK.TRANS64.TRYWAIT P0, [R0+URZ], R3 ;  /* 0x00000003000075a7 */ /* 0x0022a400080011ff */
[----:B--2---:R-:W-:Y:S05]  /*6dd0*/  @!P0 NANOSLEEP.SYNCS 0x989680 ;  /* 0x009896800000895d */ /* 0x004fea0003900000 */
[----:B------:R-:W2:Y:S02]  /*6de0*/  @!P0 SYNCS.PHASECHK.TRANS64 P0, [R0+URZ], R3 ;  /* 0x00000003000085a7 */ /* 0x000ea400080010ff */
[----:B--2---:R-:W-:Y:S05]  /*6df0*/  @!P0 BRA `(.L_x_116) ;  /* 0xfffffffc00f08947 */ /* 0x004fea000383ffff */
[----:B------:R-:W-:Y:S05]  /*6e00*/  BRA `(.L_x_117) ;  /* 0xffffffc400a87947 */ /* 0x000fea000383ffff */
.L_x_62:
[----:B------:R-:W-:-:S07]  /*6e10*/  MOV R0, UR5 ;  /* 0x0000000500007c02 */ /* 0x000fce0008000f00 */
.L_x_118:
[----:B-1----:R1:W2:Y:S02]  /*6e20*/  SYNCS.PHASECHK.TRANS64.TRYWAIT P0, [R0+URZ], R3 ;  /* 0x00000003000075a7 */ /* 0x0022a400080011ff */
[----:B--2---:R-:W-:Y:S05]  /*6e30*/  @!P0 NANOSLEEP.SYNCS 0x989680 ;  /* 0x009896800000895d */ /* 0x004fea0003900000 */
[----:B------:R-:W2:Y:S02]  /*6e40*/  @!P0 SYNCS.PHASECHK.TRANS64 P0, [R0+URZ], R3 ;  /* 0x00000003000085a7 */ /* 0x000ea400080010ff */
[----:B--2---:R-:W-:Y:S05]  /*6e50*/  @!P0 BRA `(.L_x_118) ;  /* 0xfffffffc00f08947 */ /* 0x004fea000383ffff */
[----:B------:R-:W-:Y:S05]  /*6e60*/  BRA `(.L_x_119) ;  /* 0xffffffc400b47947 */ /* 0x000fea000383ffff */
.L_x_63:
[----:B------:R-:W-:-:S07]  /*6e70*/  MOV R0, UR7 ;  /* 0x0000000700007c02 */ /* 0x000fce0008000f00 */
.L_x_120:
[----:B-1----:R1:W2:Y:S02]  /*6e80*/  SYNCS.PHASECHK.TRANS64.TRYWAIT P0, [R0+URZ], R3 ;  /* 0x00000003000075a7 */ /* 0x0022a400080011ff */
[----:B--2---:R-:W-:Y:S05]  /*6e90*/  @!P0 NANOSLEEP.SYNCS 0x989680 ;  /* 0x009896800000895d */ /* 0x004fea0003900000 */
[----:B------:R-:W2:Y:S02]  /*6ea0*/  @!P0 SYNCS.PHASECHK.TRANS64 P0, [R0+URZ], R3 ;  /* 0x00000003000085a7 */ /* 0x000ea400080010ff */
[----:B--2---:R-:W-:Y:S05]  /*6eb0*/  @!P0 BRA `(.L_x_120) ;  /* 0xfffffffc00f08947 */ /* 0x004fea000383ffff */
[----:B------:R-:W-:Y:S05]  /*6ec0*/  BRA `(.L_x_121) ;  /* 0xffffffc400c07947 */ /* 0x000fea000383ffff */
.L_x_68:
[----:B---3--:R3:W1:Y:S02]  /*6ed0*/  SYNCS.PHASECHK.TRANS64.TRYWAIT P0, [R0+URZ+0x60], R3 ;  /* 0x00006003000075a7 */ /* 0x00866400080011ff */
[----:B-1----:R-:W-:Y:S05]  /*6ee0*/  @!P0 NANOSLEEP.SYNCS 0x989680 ;  /* 0x009896800000895d */ /* 0x002fea0003900000 */
[----:B------:R-:W1:Y:S02]  /*6ef0*/  @!P0 SYNCS.PHASECHK.TRANS64 P0, [R0+URZ+0x60], R3 ;  /* 0x00006003000085a7 */ /* 0x000e6400080010ff */
[----:B-1----:R-:W-:Y:S05]  /*6f00*/  @!P0 BRA `(.L_x_68) ;  /* 0xfffffffc00f08947 */ /* 0x002fea000383ffff */
[----:B------:R-:W-:Y:S05]  /*6f10*/  BRA `(.L_x_122) ;  /* 0xffffffc800bc7947 */ /* 0x000fea000383ffff */
.L_x_71:
[----:B------:R-:W-:Y:S07]  /*6f20*/  MOV R0, UR6 ;  /* 0x0000000600007c02 */ /* 0x000fee0008000f00 */
.L_x_123:
[----:B-1----:R1:W3:Y:S02]  /*6f30*/  SYNCS.PHASECHK.TRANS64.TRYWAIT P0, [R0+URZ+0x58], R3 ;  /* 0x00005803000075a7 */ /* 0x0022e400080011ff */
[----:B---3--:R-:W-:Y:S05]  /*6f40*/  @!P0 NANOSLEEP.SYNCS 0x989680 ;  /* 0x009896800000895d */ /* 0x008fea0003900000 */
[----:B------:R-:W3:Y:S02]  /*6f50*/  @!P0 SYNCS.PHASECHK.TRANS64 P0, [R0+URZ+0x58], R3 ;  /* 0x00005803000085a7 */ /* 0x000ee400080010ff */
[----:B---3--:R-:W-:Y:S05]  /*6f60*/  @!P0 BRA `(.L_x_123) ;  /* 0xfffffffc00f08947 */ /* 0x008fea000383ffff */
[----:B------:R-:W-:Y:S05]  /*6f70*/  BRA `(.L_x_70) ;  /* 0xffffffcc00a87947 */ /* 0x000fea000383ffff */
.L_x_74:
[----:B------:R-:W-:Y:S07]  /*6f80*/  MOV R3, UR6 ;  /* 0x0000000600037c02 */ /* 0x000fee0008000f00 */
.L_x_124:
[----:B-1----:R1:W2:Y:S02]  /*6f90*/  SYNCS.PHASECHK.TRANS64.TRYWAIT P2, [R3+URZ+0x48], R26 ;  /* 0x0000481a030075a7 */ /* 0x0022a400080411ff */
[----:B--2---:R-:W-:Y:S05]  /*6fa0*/  @!P2 NANOSLEEP.SYNCS 0x989680 ;  /* 0x009896800000a95d */ /* 0x004fea0003900000 */
[----:B------:R-:W2:Y:S02]  /*6fb0*/  @!P2 SYNCS.PHASECHK.TRANS64 P2, [R3+URZ+0x48], R26 ;  /* 0x0000481a0300a5a7 */ /* 0x000ea400080410ff */
[----:B--2---:R-:W-:Y:S05]  /*6fc0*/  @!P2 BRA `(.L_x_124) ;  /* 0xfffffffc00f0a947 */ /* 0x004fea000383ffff */
[----:B------:R-:W-:Y:S05]  /*6fd0*/  BRA `(.L_x_125) ;  /* 0xffffffd0003c7947 */ /* 0x000fea000383ffff */
.L_x_77:
[----:B--2---:R2:W4:Y:S02]  /*6fe0*/  SYNCS.PHASECHK.TRANS64.TRYWAIT P0, [R0+URZ+0x60], R3 ;  /* 0x00006003000075a7 */ /* 0x00452400080011ff */
[----:B----4-:R-:W-:Y:S05]  /*6ff0*/  @!P0 NANOSLEEP.SYNCS 0x989680 ;  /* 0x009896800000895d */ /* 0x010fea0003900000 */
[----:B------:R-:W4:Y:S02]  /*7000*/  @!P0 SYNCS.PHASECHK.TRANS64 P0, [R0+URZ+0x60], R3 ;  /* 0x00006003000085a7 */ /* 0x000f2400080010ff */
[----:B----4-:R-:W-:Y:S05]  /*7010*/  @!P0 BRA `(.L_x_77) ;  /* 0xfffffffc00f08947 */ /* 0x010fea000383ffff */
[----:B------:R-:W-:Y:S05]  /*7020*/  BRA `(.L_x_126) ;  /* 0xffffffd4008c7947 */ /* 0x000fea000383ffff */
.L_x_88:
[----:B-1----:R-:W-:Y:S04]  /*7030*/  MOV R0, UR43 ;  /* 0x0000002b00007c02 */ /* 0x002fe80008000f00 */
[----:B------:R1:W2:Y:S03]  /*7040*/  SYNCS.PHASECHK.TRANS64.TRYWAIT P1, [R0+URZ+0x40], R3 ;  /* 0x00004003000075a7 */ /* 0x0002a600080211ff */
[----:B--2---:R-:W-:Y:S05]  /*7050*/  @!P1 NANOSLEEP.SYNCS 0x989680 ;  /* 0x009896800000995d */ /* 0x004fea0003900000 */
[----:B------:R-:W2:Y:S02]  /*7060*/  @!P1 SYNCS.PHASECHK.TRANS64 P1, [R0+URZ+0x40], R3 ;  /* 0x00004003000095a7 */ /* 0x000ea400080210ff */
[----:B--2---:R-:W-:Y:S05]  /*7070*/  @!P1 BRA `(.L_x_88) ;  /* 0xfffffffc00ec9947 */ /* 0x004fea000383ffff */
[----:B------:R-:W-:Y:S05]  /*7080*/  BRA `(.L_x_87) ;  /* 0xffffffe000887947 */ /* 0x000fea000383ffff */
.L_x_90:
[----:B------:R1:W1:Y:S02]  /*7090*/  SYNCS.PHASECHK.TRANS64.TRYWAIT P1, [R156+URZ+0x80], R5 ;  /* 0x000080059c0075a7 */ /* 0x00026400080211ff */
[----:B-1----:R-:W-:Y:S05]  /*70a0*/  @!P1 NANOSLEEP.SYNCS 0x989680 ;  /* 0x009896800000995d */ /* 0x002fea0003900000 */
[----:B------:R-:W1:Y:S02]  /*70b0*/  @!P1 SYNCS.PHASECHK.TRANS64 P1, [R156+URZ+0x80], R5 ;  /* 0x000080059c0095a7 */ /* 0x000e6400080210ff */
[----:B-1----:R-:W-:Y:S05]  /*70c0*/  @!P1 BRA `(.L_x_90) ;  /* 0xfffffffc00f09947 */ /* 0x002fea000383ffff */
[----:B------:R-:W-:Y:S05]  /*70d0*/  BRA `(.L_x_89) ;  /* 0xffffffe000cc7947 */ /* 0x000fea000383ffff */
        .weak           $__internal_0_$__cuda_sm10x_tcgen05_guardrail_trap_col_being_dealloced_not_returned_by_alloc
        .type           $__internal_0_$__cuda_sm10x_tcgen05_guardrail_trap_col_being_dealloced_not_returned_by_alloc,@function
        .size           $__internal_0_$__cuda_sm10x_tcgen05_guardrail_trap_col_being_dealloced_not_returned_by_alloc,($__internal_1_$__cuda_sm10x_tcgen05_guardrail_trap_phase_invalid_during_alloc - $__internal_0_$__cuda_sm10x_tcgen05_guardrail_trap_col_being_dealloced_not_returned_by_alloc)
$__internal_0_$__cuda_sm10x_tcgen05_guardrail_trap_col_being_dealloced_not_returned_by_alloc:
[----:B------:R-:W-:Y:S05]  /*70e0*/  BPT.TRAP 0x1 ;  /* 0x000000040000795c */ /* 0x000fea0000300000 */
[----:B------:R-:W-:-:S04]  /*70f0*/  HFMA2 R3, -RZ, RZ, 0, 0 ;  /* 0x00000000ff037431 */ /* 0x000fc800000001ff */
[----:B------:R-:W-:Y:S05]  /*7100*/  RET.REL.NODEC R2 `(_ZN7cutlass13device_kernelINS_4gemm6kernel13GemmUniversalIN4cute5tupleIJiiiiEEENS1_10collective13CollectiveMmaINS1_35MainloopSm100TmaUmmaWarpSpecializedILi4ELi2ELi4ENS5_IJNS4_1CILi1EEESB_SB_EEEEENS5_IJNSA_ILi128EEENSA_ILi64EEESF_EEENS_12float_e5m2_tENS5_IJlSB_lEEESH_SI_NS4_8TiledMMAINS4_8MMA_AtomIJNS4_10MMA_TraitsINS4_19SM100_MMA_F8F6F4_SSEJSH_SH_fSE_SF_NS4_17integral_constantINS4_4UMMA5MajorELSP_0EEESQ_NSN_INSO_7ScaleInELSR_0EEESS_EEEEEENS4_6LayoutISC_NS5_IJNSA_ILi0EEESW_SW_EEEEENS5_IJNS4_10UnderscoreESZ_SZ_EEEEENS4_13SM90_TMA_LOADENS4_14ComposedLayoutINS4_7SwizzleILi2ELi4ELi3EEENS4_18smem_ptr_flag_bitsILi8EEENSV_INS5_IJNSA_ILi8EEESF_EEENS5_IJSF_SB_EEEEEEEvNS4_8identityES12_S1C_vS1D_EENS_8epilogue10collective18CollectiveEpilogueINS1F_23Sm100TmaWarpSpecializedILi1ELi1ELi64ELb0ELb0EEEJSG_NS5_IJNSV_ISE_SB_EENSV_ISF_SB_EEEEESH_SI_SH_SI_NS1F_6fusion15FusionCallbacksIS1J_NS1N_17LinearCombinationISH_fSH_fLNS_15FloatRoundStyleE2EEESG_S1M_JEEENS4_5SM1004TMEM4LOAD26SM100_TMEM_LOAD_32dp32b64xES12_S1C_NS4_39AutoVectorizingCopyWithAssumedAlignmentILi128EEENS4_14SM90_TMA_STOREES1C_S1Y_S1Y_EEEvvEEEEvNT_6ParamsE) ;  /* 0xffffff8c02bc7950 */ /* 0x000fea0003c3ffff */
        .weak           $__internal_1_$__cuda_sm10x_tcgen05_guardrail_trap_phase_invalid_during_alloc
        .type           $__internal_1_$__cuda_sm10x_tcgen05_guardrail_trap_phase_invalid_during_alloc,@function
        .size           $__internal_1_$__cuda_sm10x_tcgen05_guardrail_trap_phase_invalid_during_alloc,($__internal_2_$__cuda_sm10x_tcgen05_guardrail_trap_unallocated_columns_being_dealloced - $__internal_1_$__cuda_sm10x_tcgen05_guardrail_trap_phase_invalid_during_alloc)
$__internal_1_$__cuda_sm10x_tcgen05_guardrail_trap_phase_invalid_during_alloc:
[----:B------:R-:W-:Y:S05]  /*7110*/  BPT.TRAP 0x1 ;  /* 0x000000040000795c */ /* 0x000fea0000300000 */
[----:B------:R-:W-:-:S04]  /*7120*/  MOV R3, 0x0 ;  /* 0x0000000000037802 */ /* 0x000fc80000000f00 */
[----:B------:R-:W-:Y:S05]  /*7130*/  RET.REL.NODEC R2 `(_ZN7cutlass13device_kernelINS_4gemm6kernel13GemmUniversalIN4cute5tupleIJiiiiEEENS1_10collective13CollectiveMmaINS1_35MainloopSm100TmaUmmaWarpSpecializedILi4ELi2ELi4ENS5_IJNS4_1CILi1EEESB_SB_EEEEENS5_IJNSA_ILi128EEENSA_ILi64EEESF_EEENS_12float_e5m2_tENS5_IJlSB_lEEESH_SI_NS4_8TiledMMAINS4_8MMA_AtomIJNS4_10MMA_TraitsINS4_19SM100_MMA_F8F6F4_SSEJSH_SH_fSE_SF_NS4_17integral_constantINS4_4UMMA5MajorELSP_0EEESQ_NSN_INSO_7ScaleInELSR_0EEESS_EEEEEENS4_6LayoutISC_NS5_IJNSA_ILi0EEESW_SW_EEEEENS5_IJNS4_10UnderscoreESZ_SZ_EEEEENS4_13SM90_TMA_LOADENS4_14ComposedLayoutINS4_7SwizzleILi2ELi4ELi3EEENS4_18smem_ptr_flag_bitsILi8EEENSV_INS5_IJNSA_ILi8EEESF_EEENS5_IJSF_SB_EEEEEEEvNS4_8identityES12_S1C_vS1D_EENS_8epilogue10collective18CollectiveEpilogueINS1F_23Sm100TmaWarpSpecializedILi1ELi1ELi64ELb0ELb0EEEJSG_NS5_IJNSV_ISE_SB_EENSV_ISF_SB_EEEEESH_SI_SH_SI_NS1F_6fusion15FusionCallbacksIS1J_NS1N_17LinearCombinationISH_fSH_fLNS_15FloatRoundStyleE2EEESG_S1M_JEEENS4_5SM1004TMEM4LOAD26SM100_TMEM_LOAD_32dp32b64xES12_S1C_NS4_39AutoVectorizingCopyWithAssumedAlignmentILi128EEENS4_14SM90_TMA_STOREES1C_S1Y_S1Y_EEEvvEEEEvNT_6ParamsE) ;  /* 0xffffff8c02b07950 */ /* 0x000fea0003c3ffff */
        .weak           $__internal_2_$__cuda_sm10x_tcgen05_guardrail_trap_unallocated_columns_being_dealloced
        .type           $__internal_2_$__cuda_sm10x_tcgen05_guardrail_trap_unallocated_columns_being_dealloced,@function
        .size           $__internal_2_$__cuda_sm10x_tcgen05_guardrail_trap_unallocated_columns_being_dealloced,(.L_x_128 - $__internal_2_$__cuda_sm10x_tcgen05_guardrail_trap_unallocated_columns_being_dealloced)
$__internal_2_$__cuda_sm10x_tcgen05_guardrail_trap_unallocated_columns_being_dealloced:
[----:B------:R-:W-:Y:S05]  /*7140*/  BPT.TRAP 0x1 ;  /* 0x000000040000795c */ /* 0x000fea0000300000 */
[----:B------:R-:W-:-:S04]  /*7150*/  HFMA2 R3, -RZ, RZ, 0, 0 ;  /* 0x00000000ff037431 */ /* 0x000fc800000001ff */
[----:B------:R-:W-:Y:S05]  /*7160*/  RET.REL.NODEC R2 `(_ZN7cutlass13device_kernelINS_4gemm6kernel13GemmUniversalIN4cute5tupleIJiiiiEEENS1_10collective13CollectiveMmaINS1_35MainloopSm100TmaUmmaWarpSpecializedILi4ELi2ELi4ENS5_IJNS4_1CILi1EEESB_SB_EEEEENS5_IJNSA_ILi128EEENSA_ILi64EEESF_EEENS_12float_e5m2_tENS5_IJlSB_lEEESH_SI_NS4_8TiledMMAINS4_8MMA_AtomIJNS4_10MMA_TraitsINS4_19SM100_MMA_F8F6F4_SSEJSH_SH_fSE_SF_NS4_17integral_constantINS4_4UMMA5MajorELSP_0EEESQ_NSN_INSO_7ScaleInELSR_0EEESS_EEEEEENS4_6LayoutISC_NS5_IJNSA_ILi0EEESW_SW_EEEEENS5_IJNS4_10UnderscoreESZ_SZ_EEEEENS4_13SM90_TMA_LOADENS4_14ComposedLayoutINS4_7SwizzleILi2ELi4ELi3EEENS4_18smem_ptr_flag_bitsILi8EEENSV_INS5_IJNSA_ILi8EEESF_EEENS5_IJSF_SB_EEEEEEEvNS4_8identityES12_S1C_vS1D_EENS_8epilogue10collective18CollectiveEpilogueINS1F_23Sm100TmaWarpSpecializedILi1ELi1ELi64ELb0ELb0EEEJSG_NS5_IJNSV_ISE_SB_EENSV_ISF_SB_EEEEESH_SI_SH_SI_NS1F_6fusion15FusionCallbacksIS1J_NS1N_17LinearCombinationISH_fSH_fLNS_15FloatRoundStyleE2EEESG_S1M_JEEENS4_5SM1004TMEM4LOAD26SM100_TMEM_LOAD_32dp32b64xES12_S1C_NS4_39AutoVectorizingCopyWithAssumedAlignmentILi128EEENS4_14SM90_TMA_STOREES1C_S1Y_S1Y_EEEvvEEEEvNT_6ParamsE) ;  /* 0xffffff8c02a47950 */ /* 0x000fea0003c3ffff */
.L_x_127:
[----:B------:R-:W-:-:S00]  /*7170*/  BRA `(.L_x_127) ;  /* 0xfffffffc00fc7947 */ /* 0x000fc0000383ffff */
[----:B------:R-:W-:-:S00]  /*7180*/  NOP ;  /* 0x0000000000007918 */ /* 0x000fc00000000000 */
[----:B------:R-:W-:-:S00]  /*7190*/  NOP ;  /* 0x0000000000007918 */ /* 0x000fc00000000000 */
[----:B------:R-:W-:-:S00]  /*71a0*/  NOP ;  /* 0x0000000000007918 */ /* 0x000fc00000000000 */
[----:B------:R-:W-:-:S00]  /*71b0*/  NOP ;  /* 0x0000000000007918 */ /* 0x000fc00000000000 */
[----:B------:R-:W-:-:S00]  /*71c0*/  NOP ;  /* 0x0000000000007918 */ /* 0x000fc00000000000 */
[----:B------:R-:W-:-:S00]  /*71d0*/  NOP ;  /* 0x0000000000007918 */ /* 0x000fc00000000000 */
[----:B------:R-:W-:-:S00]  /*71e0*/  NOP ;  /* 0x0000000000007918 */ /* 0x000fc00000000000 */
[----:B------:R-:W-:-:S00]  /*71f0*/  NOP ;  /* 0x0000000000007918 */ /* 0x000fc00000000000 */
.L_x_128:


//--------------------- .nv.global.init           --------------------------
	.section	.nv.global.init,"aw",@progbits
.nv.global.init:
	.type		$str$27,@object
	.size		$str$27,($str$28 - $str$27)
$str$27:
        /*0000*/ 	.byte	0x28, 0x61, 0x64, 0x64, 0x72, 0x65, 0x73, 0x73, 0x20, 0x26, 0x20, 0x6d, 0x61, 0x73, 0x6b, 0x29
        /*0010*/ 	.byte	0x20, 0x3d, 0x3d, 0x20, 0x30, 0x00
	.type		$str$28,@object
	.size		$str$28,($str$26 - $str$28)
$str$28:
        /*0016*/ 	.byte	0x2f, 0x74, 0x6d, 0x70, 0x2f, 0x63, 0x75, 0x74, 0x6c, 0x61, 0x73, 0x73, 0x5f, 0x73, 0x77, 0x65
        /*0026*/ 	.byte	0x65, 0x70, 0x5f, 0x73, 0x72, 0x63, 0x2f, 0x69, 0x6e, 0x63, 0x6c, 0x75, 0x64, 0x65, 0x2f, 0x63
        /*0036*/ 	.byte	0x75, 0x74, 0x65, 0x2f, 0x70, 0x6f, 0x69, 0x6e, 0x74, 0x65, 0x72, 0x5f, 0x66, 0x6c, 0x61, 0x67
        /*0046*/ 	.byte	0x67, 0x65, 0x64, 0x2e, 0x68, 0x70, 0x70, 0x00
	.type		$str$26,@object
	.size		$str$26,($str$25 - $str$26)
$str$26:
        /*004e*/ 	.byte	0x2f, 0x74, 0x6d, 0x70, 0x2f, 0x63, 0x75, 0x74, 0x6c, 0x61, 0x73, 0x73, 0x5f, 0x73, 0x77, 0x65
        /*005e*/ 	.byte	0x65, 0x70, 0x5f, 0x73, 0x72, 0x63, 0x2f, 0x69, 0x6e, 0x63, 0x6c, 0x75, 0x64, 0x65, 0x2f, 0x63
        /*006e*/ 	.byte	0x75, 0x74, 0x65, 0x2f, 0x61, 0x74, 0x6f, 0x6d, 0x2f, 0x63, 0x6f, 0x70, 0x79, 0x5f, 0x74, 0x72
        /*007e*/ 	.byte	0x61, 0x69, 0x74, 0x73, 0x5f, 0x73, 0x6d, 0x31, 0x30, 0x30, 0x2e, 0x68, 0x70, 0x70, 0x00
	.type		$str$25,@object
	.size		$str$25,(__unnamed_1 - $str$25)
$str$25:
        /*008d*/ 	.byte	0x28, 0x28, 0x75, 0x69, 0x6e, 0x74, 0x33, 0x32, 0x5f, 0x74, 0x28, 0x74, 0x68, 0x72, 0x65, 0x61
        /*009d*/ 	.byte	0x64, 0x49, 0x64, 0x78, 0x2e, 0x78, 0x29, 0x20, 0x2f, 0x20, 0x33, 0x32, 0x29, 0x20, 0x25, 0x20
        /*00ad*/ 	.byte	0x34, 0x29, 0x20, 0x3d, 0x3d, 0x20, 0x28, 0x28, 0x28, 0x74, 0x6d, 0x65, 0x6d, 0x5f, 0x61, 0x64
        /*00bd*/ 	.byte	0x64, 0x72, 0x20, 0x3e, 0x3e, 0x20, 0x31, 0x36, 0x29, 0x20, 0x2f, 0x20, 0x33, 0x32, 0x29, 0x20
        /*00cd*/ 	.byte	0x25, 0x20, 0x34, 0x29, 0x00
	.type		__unnamed_1,@object
	.size		__unnamed_1,(__unnamed_2 - __unnamed_1)
__unnamed_1:
        /*00d2*/ 	.byte	0x61, 0x75, 0x74, 0x6f, 0x20, 0x63, 0x75, 0x74, 0x65, 0x3a, 0x3a, 0x61, 0x73, 0x5f, 0x70, 0x6f
        /* <DEDUP_REMOVED lines=24> */
        /*0262*/ 	.byte	0x43, 0x3c, 0x38, 0x31, 0x39, 0x32, 0x3e, 0x3e, 0x3e, 0x3e, 0x5d, 0x00
	.type		__unnamed_2,@object
	.size		__unnamed_2,(.L_2 - __unnamed_2)
__unnamed_2:
        /* <DEDUP_REMOVED lines=42> */
        /*050e*/ 	.byte	0x3e, 0x3e, 0x3e, 0x3e, 0x5d, 0x00
.L_2:


//--------------------- .nv.shared._ZN7cutlass13device_kernelINS_4gemm6kernel13GemmUniversalIN4cute5tupleIJiiiiEEENS1_10collective13CollectiveMmaINS1_35MainloopSm100TmaUmmaWarpSpecializedILi4ELi2ELi4ENS5_IJNS4_1CILi1EEESB_SB_EEEEENS5_IJNSA_ILi128EEENSA_ILi64EEESF_EEENS_12float_e5m2_tENS5_IJlSB_lEEESH_SI_NS4_8TiledMMAINS4_8MMA_AtomIJNS4_10MMA_TraitsINS4_19SM100_MMA_F8F6F4_SSEJSH_SH_fSE_SF_NS4_17integral_constantINS4_4UMMA5MajorELSP_0EEESQ_NSN_INSO_7ScaleInELSR_0EEESS_EEEEEENS4_6LayoutISC_NS5_IJNSA_ILi0EEESW_SW_EEEEENS5_IJNS4_10UnderscoreESZ_SZ_EEEEENS4_13SM90_TMA_LOADENS4_14ComposedLayoutINS4_7SwizzleILi2ELi4ELi3EEENS4_18smem_ptr_flag_bitsILi8EEENSV_INS5_IJNSA_ILi8EEESF_EEENS5_IJSF_SB_EEEEEEEvNS4_8identityES12_S1C_vS1D_EENS_8epilogue10collective18CollectiveEpilogueINS1F_23Sm100TmaWarpSpecializedILi1ELi1ELi64ELb0ELb0EEEJSG_NS5_IJNSV_ISE_SB_EENSV_ISF_SB_EEEEESH_SI_SH_SI_NS1F_6fusion15FusionCallbacksIS1J_NS1N_17LinearCombinationISH_fSH_fLNS_15FloatRoundStyleE2EEESG_S1M_JEEENS4_5SM1004TMEM4LOAD26SM100_TMEM_LOAD_32dp32b64xES12_S1C_NS4_39AutoVectorizingCopyWithAssumedAlignmentILi128EEENS4_14SM90_TMA_STOREES1C_S1Y_S1Y_EEEvvEEEEvNT_6ParamsE --------------------------
	.section	.nv.shared._ZN7cutlass13device_kernelINS_4gemm6kernel13GemmUniversalIN4cute5tupleIJiiiiEEENS1_10collective13CollectiveMmaINS1_35MainloopSm100TmaUmmaWarpSpecializedILi4ELi2ELi4ENS5_IJNS4_1CILi1EEESB_SB_EEEEENS5_IJNSA_ILi128EEENSA_ILi64EEESF_EEENS_12float_e5m2_tENS5_IJlSB_lEEESH_SI_NS4_8TiledMMAINS4_8MMA_AtomIJNS4_10MMA_TraitsINS4_19SM100_MMA_F8F6F4_SSEJSH_SH_fSE_SF_NS4_17integral_constantINS4_4UMMA5MajorELSP_0EEESQ_NSN_INSO_7ScaleInELSR_0EEESS_EEEEEENS4_6LayoutISC_NS5_IJNSA_ILi0EEESW_SW_EEEEENS5_IJNS4_10UnderscoreESZ_SZ_EEEEENS4_13SM90_TMA_LOADENS4_14ComposedLayoutINS4_7SwizzleILi2ELi4ELi3EEENS4_18smem_ptr_flag_bitsILi8EEENSV_INS5_IJNSA_ILi8EEESF_EEENS5_IJSF_SB_EEEEEEEvNS4_8identityES12_S1C_vS1D_EENS_8epilogue10collective18CollectiveEpilogueINS1F_23Sm100TmaWarpSpecializedILi1ELi1ELi64ELb0ELb0EEEJSG_NS5_IJNSV_ISE_SB_EENSV_ISF_SB_EEEEESH_SI_SH_SI_NS1F_6fusion15FusionCallbacksIS1J_NS1N_17LinearCombinationISH_fSH_fLNS_15FloatRoundStyleE2EEESG_S1M_JEEENS4_5SM1004TMEM4LOAD26SM100_TMEM_LOAD_32dp32b64xES12_S1C_NS4_39AutoVectorizingCopyWithAssumedAlignmentILi128EEENS4_14SM90_TMA_STOREES1C_S1Y_S1Y_EEEvvEEEEvNT_6ParamsE,"aw",@nobits
	.sectionflags	@""
	.align	16
	.zero		1024


//--------------------- .nv.shared.reserved.0     --------------------------
	.section	.nv.shared.reserved.0,"aw",@nobits
	.weak		__nv_reservedSMEM_offset_0_alias
	.size		__nv_reservedSMEM_offset_0_alias, 0, 64
	.other		__nv_reservedSMEM_offset_0_alias,@"STO_CUDA_RESERVED_SHARED STV_DEFAULT"
__nv_reservedSMEM_offset_0_alias:
	.zero		0
.nv.shared.reserved.0:
	.zero		64
	.weak		__nv_reservedSMEM_tcgen05_partition
	.type		__nv_reservedSMEM_tcgen05_partition,@object
	.size		__nv_reservedSMEM_tcgen05_partition,(.L_0 - __nv_reservedSMEM_tcgen05_partition)
__nv_reservedSMEM_tcgen05_partition:
	.zero		32
.L_0:


//--------------------- .nv.global                --------------------------
	.section	.nv.global,"aw",@nobits
.nv.global:
	.type		_ZN40_INTERNAL_f656fdfb_4_k_cu_ab4d69ac_327514cute1_E,@object
	.size		_ZN40_INTERNAL_f656fdfb_4_k_cu_ab4d69ac_327514cute1_E,(_ZN40_INTERNAL_f656fdfb_4_k_cu_ab4d69ac_327514cuda3std3__45__cpo6cbeginE - _ZN40_INTERNAL_f656fdfb_4_k_cu_ab4d69ac_327514cute1_E)
_ZN40_INTERNAL_f656fdfb_4_k_cu_ab4d69ac_327514cute1_E:
	.zero		1
	.type		_ZN40_INTERNAL_f656fdfb_4_k_cu_ab4d69ac_327514cuda3std3__45__cpo6cbeginE,@object
	.size		_ZN40_INTERNAL_f656fdfb_4_k_cu_ab4d69ac_327514cuda3std3__45__cpo6cbeginE,(_ZN40_INTERNAL_f656fdfb_4_k_cu_ab4d69ac_327514cuda3std3__48in_placeE - _ZN40_INTERNAL_f656fdfb_4_k_cu_ab4d69ac_327514cuda3std3__45__cpo6cbeginE)
_ZN40_INTERNAL_f656fdfb_4_k_cu_ab4d69ac_327514cuda3std3__45__cpo6cbeginE:
	.zero		1
	.type		_ZN40_INTERNAL_f656fdfb_4_k_cu_ab4d69ac_327514cuda3std3__48in_placeE,@object
	.size		_ZN40_INTERNAL_f656fdfb_4_k_cu_ab4d69ac_327514cuda3std3__48in_placeE,(_ZN40_INTERNAL_f656fdfb_4_k_cu_ab4d69ac_327514cuda3std6ranges3__45__cpo9iter_moveE - _ZN40_INTERNAL_f656fdfb_4_k_cu_ab4d69ac_327514cuda3std3__48in_placeE)
_ZN40_INTERNAL_f656fdfb_4_k_cu_ab4d69ac_327514cuda3std3__48in_placeE:
	.zero		1
	.type		_ZN40_INTERNAL_f656fdfb_4_k_cu_ab4d69ac_327514cuda3std6ranges3__45__cpo9iter_moveE,@object
	.size		_ZN40_INTERNAL_f656fdfb_4_k_cu_ab4d69ac_327514cuda3std6ranges3__45__cpo9iter_moveE,(_ZN40_INTERNAL_f656fdfb_4_k_cu_ab4d69ac_327514cuda3std3__45__cpo5beginE - _ZN40_INTERNAL_f656fdfb_4_k_cu_ab4d69ac_327514cuda3std6ranges3__45__cpo9iter_moveE)
_ZN40_INTERNAL_f656fdfb_4_k_cu_ab4d69ac_327514cuda3std6ranges3__45__cpo9iter_moveE:
	.zero		1
	.type		_ZN40_INTERNAL_f656fdfb_4_k_cu_ab4d69ac_327514cuda3std3__45__cpo5beginE,@object
	.size		_ZN40_INTERNAL_f656fdfb_4_k_cu_ab4d69ac_327514cuda3std3__45__cpo5beginE,(_ZN40_INTERNAL_f656fdfb_4_k_cu_ab4d69ac_327514cuda3std3__442_GLOBAL__N__f656fdfb_4_k_cu_ab4d69ac_327516ignoreE - _ZN40_INTERNAL_f656fdfb_4_k_cu_ab4d69ac_327514cuda3std3__45__cpo5beginE)
_ZN40_INTERNAL_f656fdfb_4_k_cu_ab4d69ac_327514cuda3std3__45__cpo5beginE:
	.zero		1
	.type		_ZN40_INTERNAL_f656fdfb_4_k_cu_ab4d69ac_327514cuda3std3__442_GLOBAL__N__f656fdfb_4_k_cu_ab4d69ac_327516ignoreE,@object
	.size		_ZN40_INTERNAL_f656fdfb_4_k_cu_ab4d69ac_327514cuda3std3__442_GLOBAL__N__f656fdfb_4_k_cu_ab4d69ac_327516ignoreE,(_ZN40_INTERNAL_f656fdfb_4_k_cu_ab4d69ac_327514cute7productE - _ZN40_INTERNAL_f656fdfb_4_k_cu_ab4d69ac_327514cuda3std3__442_GLOBAL__N__f656fdfb_4_k_cu_ab4d69ac_327516ignoreE)
_ZN40_INTERNAL_f656fdfb_4_k_cu_ab4d69ac_327514cuda3std3__442_GLOBAL__N__f656fdfb_4_k_cu_ab4d69ac_327516ignoreE:
	.zero		1
	.type		_ZN40_INTERNAL_f656fdfb_4_k_cu_ab4d69ac_327514cute7productE,@object
	.size		_ZN40_INTERNAL_f656fdfb_4_k_cu_ab4d69ac_327514cute7productE,(_ZN40_INTERNAL_f656fdfb_4_k_cu_ab4d69ac_327514cuda3std3__45__cpo3endE - _ZN40_INTERNAL_f656fdfb_4_k_cu_ab4d69ac_327514cute7productE)
_ZN40_INTERNAL_f656fdfb_4_k_cu_ab4d69ac_327514cute7productE:
	.zero		1
	.type		_ZN40_INTERNAL_f656fdfb_4_k_cu_ab4d69ac_327514cuda3std3__45__cpo3endE,@object
	.size		_ZN40_INTERNAL_f656fdfb_4_k_cu_ab4d69ac_327514cuda3std3__45__cpo3endE,(_ZN40_INTERNAL_f656fdfb_4_k_cu_ab4d69ac_327514cuda3std3__419piecewise_constructE - _ZN40_INTERNAL_f656fdfb_4_k_cu_ab4d69ac_327514cuda3std3__45__cpo3endE)
_ZN40_INTERNAL_f656fdfb_4_k_cu_ab4d69ac_327514cuda3std3__45__cpo3endE:
	.zero		1
	.type		_ZN40_INTERNAL_f656fdfb_4_k_cu_ab4d69ac_327514cuda3std3__419piecewise_constructE,@object
	.size		_ZN40_INTERNAL_f656fdfb_4_k_cu_ab4d69ac_327514cuda3std3__419piecewise_constructE,(_ZN40_INTERNAL_f656fdfb_4_k_cu_ab4d69ac_327514cuda3std3__45__cpo4cendE - _ZN40_INTERNAL_f656fdfb_4_k_cu_ab4d69ac_327514cuda3std3__419piecewise_constructE)
_ZN40_INTERNAL_f656fdfb_4_k_cu_ab4d69ac_327514cuda3std3__419piecewise_constructE:
	.zero		1
	.type		_ZN40_INTERNAL_f656fdfb_4_k_cu_ab4d69ac_327514cuda3std3__45__cpo4cendE,@object
	.size		_ZN40_INTERNAL_f656fdfb_4_k_cu_ab4d69ac_327514cuda3std3__45__cpo4cendE,(_ZN40_INTERNAL_f656fdfb_4_k_cu_ab4d69ac_327514cuda3std6ranges3__45__cpo4swapE - _ZN40_INTERNAL_f656fdfb_4_k_cu_ab4d69ac_327514cuda3std3__45__cpo4cendE)
_ZN40_INTERNAL_f656fdfb_4_k_cu_ab4d69ac_327514cuda3std3__45__cpo4cendE:
	.zero		1
	.type		_ZN40_INTERNAL_f656fdfb_4_k_cu_ab4d69ac_327514cuda3std6ranges3__45__cpo4swapE,@object
	.size		_ZN40_INTERNAL_f656fdfb_4_k_cu_ab4d69ac_327514cuda3std6ranges3__45__cpo4swapE,(.L_10 - _ZN40_INTERNAL_f656fdfb_4_k_cu_ab4d69ac_327514cuda3std6ranges3__45__cpo4swapE)
_ZN40_INTERNAL_f656fdfb_4_k_cu_ab4d69ac_327514cuda3std6ranges3__45__cpo4swapE:
	.zero		1
.L_10:


//--------------------- .nv.constant0._ZN7cutlass13device_kernelINS_4gemm6kernel13GemmUniversalIN4cute5tupleIJiiiiEEENS1_10collective13CollectiveMmaINS1_35MainloopSm100TmaUmmaWarpSpecializedILi4ELi2ELi4ENS5_IJNS4_1CILi1EEESB_SB_EEEEENS5_IJNSA_ILi128EEENSA_ILi64EEESF_EEENS_12float_e5m2_tENS5_IJlSB_lEEESH_SI_NS4_8TiledMMAINS4_8MMA_AtomIJNS4_10MMA_TraitsINS4_19SM100_MMA_F8F6F4_SSEJSH_SH_fSE_SF_NS4_17integral_constantINS4_4UMMA5MajorELSP_0EEESQ_NSN_INSO_7ScaleInELSR_0EEESS_EEEEEENS4_6LayoutISC_NS5_IJNSA_ILi0EEESW_SW_EEEEENS5_IJNS4_10UnderscoreESZ_SZ_EEEEENS4_13SM90_TMA_LOADENS4_14ComposedLayoutINS4_7SwizzleILi2ELi4ELi3EEENS4_18smem_ptr_flag_bitsILi8EEENSV_INS5_IJNSA_ILi8EEESF_EEENS5_IJSF_SB_EEEEEEEvNS4_8identityES12_S1C_vS1D_EENS_8epilogue10collective18CollectiveEpilogueINS1F_23Sm100TmaWarpSpecializedILi1ELi1ELi64ELb0ELb0EEEJSG_NS5_IJNSV_ISE_SB_EENSV_ISF_SB_EEEEESH_SI_SH_SI_NS1F_6fusion15FusionCallbacksIS1J_NS1N_17LinearCombinationISH_fSH_fLNS_15FloatRoundStyleE2EEESG_S1M_JEEENS4_5SM1004TMEM4LOAD26SM100_TMEM_LOAD_32dp32b64xES12_S1C_NS4_39AutoVectorizingCopyWithAssumedAlignmentILi128EEENS4_14SM90_TMA_STOREES1C_S1Y_S1Y_EEEvvEEEEvNT_6ParamsE --------------------------
	.section	.nv.constant0._ZN7cutlass13device_kernelINS_4gemm6kernel13GemmUniversalIN4cute5tupleIJiiiiEEENS1_10collective13CollectiveMmaINS1_35MainloopSm100TmaUmmaWarpSpecializedILi4ELi2ELi4ENS5_IJNS4_1CILi1EEESB_SB_EEEEENS5_IJNSA_ILi128EEENSA_ILi64EEESF_EEENS_12float_e5m2_tENS5_IJlSB_lEEESH_SI_NS4_8TiledMMAINS4_8MMA_AtomIJNS4_10MMA_TraitsINS4_19SM100_MMA_F8F6F4_SSEJSH_SH_fSE_SF_NS4_17integral_constantINS4_4UMMA5MajorELSP_0EEESQ_NSN_INSO_7ScaleInELSR_0EEESS_EEEEEENS4_6LayoutISC_NS5_IJNSA_ILi0EEESW_SW_EEEEENS5_IJNS4_10UnderscoreESZ_SZ_EEEEENS4_13SM90_TMA_LOADENS4_14ComposedLayoutINS4_7SwizzleILi2ELi4ELi3EEENS4_18smem_ptr_flag_bitsILi8EEENSV_INS5_IJNSA_ILi8EEESF_EEENS5_IJSF_SB_EEEEEEEvNS4_8identityES12_S1C_vS1D_EENS_8epilogue10collective18CollectiveEpilogueINS1F_23Sm100TmaWarpSpecializedILi1ELi1ELi64ELb0ELb0EEEJSG_NS5_IJNSV_ISE_SB_EENSV_ISF_SB_EEEEESH_SI_SH_SI_NS1F_6fusion15FusionCallbacksIS1J_NS1N_17LinearCombinationISH_fSH_fLNS_15FloatRoundStyleE2EEESG_S1M_JEEENS4_5SM1004TMEM4LOAD26SM100_TMEM_LOAD_32dp32b64xES12_S1C_NS4_39AutoVectorizingCopyWithAssumedAlignmentILi128EEENS4_14SM90_TMA_STOREES1C_S1Y_S1Y_EEEvvEEEEvNT_6ParamsE,"a",@progbits
	.sectionflags	@""
	.align	4
.nv.constant0._ZN7cutlass13device_kernelINS_4gemm6kernel13GemmUniversalIN4cute5tupleIJiiiiEEENS1_10collective13CollectiveMmaINS1_35MainloopSm100TmaUmmaWarpSpecializedILi4ELi2ELi4ENS5_IJNS4_1CILi1EEESB_SB_EEEEENS5_IJNSA_ILi128EEENSA_ILi64EEESF_EEENS_12float_e5m2_tENS5_IJlSB_lEEESH_SI_NS4_8TiledMMAINS4_8MMA_AtomIJNS4_10MMA_TraitsINS4_19SM100_MMA_F8F6F4_SSEJSH_SH_fSE_SF_NS4_17integral_constantINS4_4UMMA5MajorELSP_0EEESQ_NSN_INSO_7ScaleInELSR_0EEESS_EEEEEENS4_6LayoutISC_NS5_IJNSA_ILi0EEESW_SW_EEEEENS5_IJNS4_10UnderscoreESZ_SZ_EEEEENS4_13SM90_TMA_LOADENS4_14ComposedLayoutINS4_7SwizzleILi2ELi4ELi3EEENS4_18smem_ptr_flag_bitsILi8EEENSV_INS5_IJNSA_ILi8EEESF_EEENS5_IJSF_SB_EEEEEEEvNS4_8identityES12_S1C_vS1D_EENS_8epilogue10collective18CollectiveEpilogueINS1F_23Sm100TmaWarpSpecializedILi1ELi1ELi64ELb0ELb0EEEJSG_NS5_IJNSV_ISE_SB_EENSV_ISF_SB_EEEEESH_SI_SH_SI_NS1F_6fusion15FusionCallbacksIS1J_NS1N_17LinearCombinationISH_fSH_fLNS_15FloatRoundStyleE2EEESG_S1M_JEEENS4_5SM1004TMEM4LOAD26SM100_TMEM_LOAD_32dp32b64xES12_S1C_NS4_39AutoVectorizingCopyWithAssumedAlignmentILi128EEENS4_14SM90_TMA_STOREES1C_S1Y_S1Y_EEEvvEEEEvNT_6ParamsE:
	.zero		2944


//--------------------- SYMBOLS --------------------------

	.type		.nv.reservedSmem.offset0,@object
	.size		.nv.reservedSmem.offset0,0x4
	.type		.nv.reservedSmem.cap,@object
	.size		.nv.reservedSmem.cap,0x4
	.type		__assertfail,@function
